def attn_fwd(
    Q,
    K,
    V,
    Out,
    Lse,
    sm_scale,
    stride_qz,
    stride_qh,
    stride_qm,
    stride_qk,
    stride_kz,
    stride_kh,
    stride_kn,
    stride_kk,
    stride_vz,
    stride_vh,
    stride_vn,
    stride_vk,
    stride_oz,
    stride_oh,
    stride_om,
    stride_ok,
    seqlen_q,
    seqlen_k,
    BLOCK_M: tl.constexpr,
    BLOCK_N: tl.constexpr,
    HEAD_DIM: tl.constexpr,
    CAUSAL: tl.constexpr,
):
    start_m = tl.program_id(0)
    off_hz = tl.program_id(1)
    q_off = off_hz * stride_qh
    k_off = off_hz * stride_kh
    v_off = off_hz * stride_vh
    offs_m = start_m * BLOCK_M + tl.arange(0, BLOCK_M)
    offs_d = tl.arange(0, HEAD_DIM)
    offs_n = tl.arange(0, BLOCK_N)
    q_ptrs = Q + q_off + offs_m[:, None] * stride_qm + offs_d[None, :] * stride_qk
    k_ptrs = K + k_off + offs_d[:, None] * stride_kk + offs_n[None, :] * stride_kn
    v_ptrs = V + v_off + offs_n[:, None] * stride_vn + offs_d[None, :] * stride_vk
    m_i = tl.full([BLOCK_M], float("-inf"), dtype=tl.float32)
    l_i = tl.zeros([BLOCK_M], dtype=tl.float32) + 1.0
    acc = tl.zeros([BLOCK_M, HEAD_DIM], dtype=tl.float32)
    q = tl.load(q_ptrs)
    acc, l_i, m_i = _attn_fwd_inner(
        acc,
        l_i,
        m_i,
        q,
        k_ptrs,
        v_ptrs,
        sm_scale,
        stride_kn,
        stride_vn,
        start_m,
        seqlen_k,
        BLOCK_M,
        BLOCK_N,
        HEAD_DIM,
        CAUSAL,
    )
    acc = acc / l_i[:, None]
    lse = m_i + tl.math.log2(l_i) / 1.4426950408889634
    o_ptrs = (
        Out
        + off_hz * stride_oh
        + offs_m[:, None] * stride_om
        + offs_d[None, :] * stride_ok
    )
    tl.store(o_ptrs, acc.to(Out.dtype.element_ty))
    tl.store(Lse + off_hz * seqlen_q + offs_m, lse)

# config = {"BLOCK_M": 32, "BLOCK_N": 32, "HEAD_DIM": 256, "arch": "sm_90", "causal": true, "dtype": "fp8e4m3", "num_stages": 4, "num_warps": 8}
# arch = sm_90


// ===== COMPILED SASS (sm_90a) =====

	.target	sm_90a

	.elftype	@"ET_EXEC"


//--------------------- .note.nv.tkinfo           --------------------------
	.section	.note.nv.tkinfo,"",@"SHT_NOTE"
	.sectionflags	@"SHF_NOTE_NV_TKINFO"
	.tkinfo
        /*0018*/ 	.word	0x00000002
        /*0030*/ 	.string	""
        /*0030*/ 	.string	"ptxas"
        /*0030*/ 	.string	"Cuda compilation tools, release 13.0, V13.0.88"
        /*0030*/ 	.string	"Build cuda_13.0.r13.0/compiler.36424714_0"
        /*0030*/ 	.string	"-v  -suppress-debug-info  -lineinfo  -arch sm_90a "



//--------------------- .note.nv.cuinfo           --------------------------
	.section	.note.nv.cuinfo,"",@"SHT_NOTE"
	.sectionflags	@"SHF_NOTE_NV_CUINFO"
        /*0018*/ 	.short	0x0002
        /*001a*/ 	.short	0x005a
        /*001c*/ 	.short	0x0082
	.zero		2


//--------------------- .nv.info                  --------------------------
	.section	.nv.info,"",@"SHT_CUDA_INFO"
	.align	4


	//----- nvinfo : EIATTR_REGCOUNT
	.align		4
        /*0000*/ 	.byte	0x04, 0x2f
        /*0002*/ 	.short	(.L_2 - .L_1)
	.align		4
.L_1:
        /*0004*/ 	.word	index@(attn_fwd)
        /*0008*/ 	.word	0x000000f8


	//----- nvinfo : EIATTR_FRAME_SIZE
	.align		4
.L_2:
        /*000c*/ 	.byte	0x04, 0x11
        /*000e*/ 	.short	(.L_4 - .L_3)
	.align		4
.L_3:
        /*0010*/ 	.word	index@(attn_fwd)
        /*0014*/ 	.word	0x00000000


	//----- nvinfo : EIATTR_MIN_STACK_SIZE
	.align		4
.L_4:
        /*0018*/ 	.byte	0x04, 0x12
        /*001a*/ 	.short	(.L_6 - .L_5)
	.align		4
.L_5:
        /*001c*/ 	.word	index@(attn_fwd)
        /*0020*/ 	.word	0x00000000
.L_6:


//--------------------- .nv.compat                --------------------------
	.section	.nv.compat,"",@"SHT_CUDA_COMPAT_INFO"
	.align	4
        /*0000*/ 	.byte	0x02, 0x09, 0x01, 0x00, 0x02, 0x02, 0x02, 0x00, 0x02, 0x05, 0x05, 0x00, 0x03, 0x07, 0x01, 0x01
        /*0010*/ 	.byte	0x02, 0x03, 0x00, 0x00, 0x02, 0x06, 0x01, 0x00, 0x04, 0x0b, 0x08, 0x00, 0x00, 0x00, 0x00, 0x00
        /*0020*/ 	.byte	0x00, 0x00, 0x00, 0x00


//--------------------- .nv.info.attn_fwd         --------------------------
	.section	.nv.info.attn_fwd,"",@"SHT_CUDA_INFO"
	.sectionflags	@""
	.align	4


	//----- nvinfo : EIATTR_CUDA_API_VERSION
	.align		4
        /*0000*/ 	.byte	0x04, 0x37
        /*0002*/ 	.short	(.L_8 - .L_7)
.L_7:
        /*0004*/ 	.word	0x00000082


	//----- nvinfo : EIATTR_KPARAM_INFO
	.align		4
.L_8:
        /*0008*/ 	.byte	0x04, 0x17
        /*000a*/ 	.short	(.L_10 - .L_9)
.L_9:
        /*000c*/ 	.word	0x00000000
        /*0010*/ 	.short	0x0019
        /*0012*/ 	.short	0x0080
        /*0014*/ 	.byte	0x00, 0xf4, 0x21, 0x00


	//----- nvinfo : EIATTR_KPARAM_INFO
	.align		4
.L_10:
        /*0018*/ 	.byte	0x04, 0x17
        /*001a*/ 	.short	(.L_12 - .L_11)
.L_11:
        /*001c*/ 	.word	0x00000000
        /*0020*/ 	.short	0x0018
        /*0022*/ 	.short	0x0078
        /*0024*/ 	.byte	0x00, 0xf4, 0x21, 0x00


	//----- nvinfo : EIATTR_KPARAM_INFO
	.align		4
.L_12:
        /*0028*/ 	.byte	0x04, 0x17
        /*002a*/ 	.short	(.L_14 - .L_13)
.L_13:
        /*002c*/ 	.word	0x00000000
        /*0030*/ 	.short	0x0017
        /*0032*/ 	.short	0x0070
        /*0034*/ 	.byte	0x00, 0xf0, 0x11, 0x00


	//----- nvinfo : EIATTR_KPARAM_INFO
	.align		4
.L_14:
        /*0038*/ 	.byte	0x04, 0x17
        /*003a*/ 	.short	(.L_16 - .L_15)
.L_15:
        /*003c*/ 	.word	0x00000000
        /*0040*/ 	.short	0x0016
        /*0042*/ 	.short	0x006c
        /*0044*/ 	.byte	0x00, 0xf0, 0x11, 0x00


	//----- nvinfo : EIATTR_KPARAM_INFO
	.align		4
.L_16:
        /*0048*/ 	.byte	0x04, 0x17
        /*004a*/ 	.short	(.L_18 - .L_17)
.L_17:
        /*004c*/ 	.word	0x00000000
        /*0050*/ 	.short	0x0015
        /*0052*/ 	.short	0x0068
        /*0054*/ 	.byte	0x00, 0xf0, 0x11, 0x00


	//----- nvinfo : EIATTR_KPARAM_INFO
	.align		4
.L_18:
        /*0058*/ 	.byte	0x04, 0x17
        /*005a*/ 	.short	(.L_20 - .L_19)
.L_19:
        /*005c*/ 	.word	0x00000000
        /*0060*/ 	.short	0x0014
        /*0062*/ 	.short	0x0064
        /*0064*/ 	.byte	0x00, 0xf0, 0x11, 0x00


	//----- nvinfo : EIATTR_KPARAM_INFO
	.align		4
.L_20:
        /*0068*/ 	.byte	0x04, 0x17
        /*006a*/ 	.short	(.L_22 - .L_21)
.L_21:
        /*006c*/ 	.word	0x00000000
        /*0070*/ 	.short	0x0013
        /*0072*/ 	.short	0x0060
        /*0074*/ 	.byte	0x00, 0xf0, 0x11, 0x00


	//----- nvinfo : EIATTR_KPARAM_INFO
	.align		4
.L_22:
        /*0078*/ 	.byte	0x04, 0x17
        /*007a*/ 	.short	(.L_24 - .L_23)
.L_23:
        /*007c*/ 	.word	0x00000000
        /*0080*/ 	.short	0x0012
        /*0082*/ 	.short	0x005c
        /*0084*/ 	.byte	0x00, 0xf0, 0x11, 0x00


	//----- nvinfo : EIATTR_KPARAM_INFO
	.align		4
.L_24:
        /*0088*/ 	.byte	0x04, 0x17
        /*008a*/ 	.short	(.L_26 - .L_25)
.L_25:
        /*008c*/ 	.word	0x00000000
        /*0090*/ 	.short	0x0011
        /*0092*/ 	.short	0x0058
        /*0094*/ 	.byte	0x00, 0xf0, 0x11, 0x00


	//----- nvinfo : EIATTR_KPARAM_INFO
	.align		4
.L_26:
        /*0098*/ 	.byte	0x04, 0x17
        /*009a*/ 	.short	(.L_28 - .L_27)
.L_27:
        /*009c*/ 	.word	0x00000000
        /*00a0*/ 	.short	0x0010
        /*00a2*/ 	.short	0x0054
        /*00a4*/ 	.byte	0x00, 0xf0, 0x11, 0x00


	//----- nvinfo : EIATTR_KPARAM_INFO
	.align		4
.L_28:
        /*00a8*/ 	.byte	0x04, 0x17
        /*00aa*/ 	.short	(.L_30 - .L_29)
.L_29:
        /*00ac*/ 	.word	0x00000000
        /*00b0*/ 	.short	0x000f
        /*00b2*/ 	.short	0x0050
        /*00b4*/ 	.byte	0x00, 0xf0, 0x11, 0x00


	//----- nvinfo : EIATTR_KPARAM_INFO
	.align		4
.L_30:
        /*00b8*/ 	.byte	0x04, 0x17
        /*00ba*/ 	.short	(.L_32 - .L_31)
.L_31:
        /*00bc*/ 	.word	0x00000000
        /*00c0*/ 	.short	0x000e
        /*00c2*/ 	.short	0x004c
        /*00c4*/ 	.byte	0x00, 0xf0, 0x11, 0x00


	//----- nvinfo : EIATTR_KPARAM_INFO
	.align		4
.L_32:
        /*00c8*/ 	.byte	0x04, 0x17
        /*00ca*/ 	.short	(.L_34 - .L_33)
.L_33:
        /*00cc*/ 	.word	0x00000000
        /*00d0*/ 	.short	0x000d
        /*00d2*/ 	.short	0x0048
        /*00d4*/ 	.byte	0x00, 0xf0, 0x11, 0x00


	//----- nvinfo : EIATTR_KPARAM_INFO
	.align		4
.L_34:
        /*00d8*/ 	.byte	0x04, 0x17
        /*00da*/ 	.short	(.L_36 - .L_35)
.L_35:
        /*00dc*/ 	.word	0x00000000
        /*00e0*/ 	.short	0x000c
        /*00e2*/ 	.short	0x0044
        /*00e4*/ 	.byte	0x00, 0xf0, 0x11, 0x00


	//----- nvinfo : EIATTR_KPARAM_INFO
	.align		4
.L_36:
        /*00e8*/ 	.byte	0x04, 0x17
        /*00ea*/ 	.short	(.L_38 - .L_37)
.L_37:
        /*00ec*/ 	.word	0x00000000
        /*00f0*/ 	.short	0x000b
        /*00f2*/ 	.short	0x0040
        /*00f4*/ 	.byte	0x00, 0xf0, 0x11, 0x00


	//----- nvinfo : EIATTR_KPARAM_INFO
	.align		4
.L_38:
        /*00f8*/ 	.byte	0x04, 0x17
        /*00fa*/ 	.short	(.L_40 - .L_39)
.L_39:
        /*00fc*/ 	.word	0x00000000
        /*0100*/ 	.short	0x000a
        /*0102*/ 	.short	0x003c
        /*0104*/ 	.byte	0x00, 0xf0, 0x11, 0x00


	//----- nvinfo : EIATTR_KPARAM_INFO
	.align		4
.L_40:
        /*0108*/ 	.byte	0x04, 0x17
        /*010a*/ 	.short	(.L_42 - .L_41)
.L_41:
        /*010c*/ 	.word	0x00000000
        /*0110*/ 	.short	0x0009
        /*0112*/ 	.short	0x0038
        /*0114*/ 	.byte	0x00, 0xf0, 0x11, 0x00


	//----- nvinfo : EIATTR_KPARAM_INFO
	.align		4
.L_42:
        /*0118*/ 	.byte	0x04, 0x17
        /*011a*/ 	.short	(.L_44 - .L_43)
.L_43:
        /*011c*/ 	.word	0x00000000
        /*0120*/ 	.short	0x0008
        /*0122*/ 	.short	0x0034
        /*0124*/ 	.byte	0x00, 0xf0, 0x11, 0x00


	//----- nvinfo : EIATTR_KPARAM_INFO
	.align		4
.L_44:
        /*0128*/ 	.byte	0x04, 0x17
        /*012a*/ 	.short	(.L_46 - .L_45)
.L_45:
        /*012c*/ 	.word	0x00000000
        /*0130*/ 	.short	0x0007
        /*0132*/ 	.short	0x0030
        /*0134*/ 	.byte	0x00, 0xf0, 0x11, 0x00


	//----- nvinfo : EIATTR_KPARAM_INFO
	.align		4
.L_46:
        /*0138*/ 	.byte	0x04, 0x17
        /*013a*/ 	.short	(.L_48 - .L_47)
.L_47:
        /*013c*/ 	.word	0x00000000
        /*0140*/ 	.short	0x0006
        /*0142*/ 	.short	0x002c
        /*0144*/ 	.byte	0x00, 0xf0, 0x11, 0x00


	//----- nvinfo : EIATTR_KPARAM_INFO
	.align		4
.L_48:
        /*0148*/ 	.byte	0x04, 0x17
        /*014a*/ 	.short	(.L_50 - .L_49)
.L_49:
        /*014c*/ 	.word	0x00000000
        /*0150*/ 	.short	0x0005
        /*0152*/ 	.short	0x0028
        /*0154*/ 	.byte	0x00, 0xf0, 0x11, 0x00


	//----- nvinfo : EIATTR_KPARAM_INFO
	.align		4
.L_50:
        /*0158*/ 	.byte	0x04, 0x17
        /*015a*/ 	.short	(.L_52 - .L_51)
.L_51:
        /*015c*/ 	.word	0x00000000
        /*0160*/ 	.short	0x0004
        /*0162*/ 	.short	0x0020
        /*0164*/ 	.byte	0x00, 0xf4, 0x21, 0x00


	//----- nvinfo : EIATTR_KPARAM_INFO
	.align		4
.L_52:
        /*0168*/ 	.byte	0x04, 0x17
        /*016a*/ 	.short	(.L_54 - .L_53)
.L_53:
        /*016c*/ 	.word	0x00000000
        /*0170*/ 	.short	0x0003
        /*0172*/ 	.short	0x0018
        /*0174*/ 	.byte	0x00, 0xf4, 0x21, 0x00


	//----- nvinfo : EIATTR_KPARAM_INFO
	.align		4
.L_54:
        /*0178*/ 	.byte	0x04, 0x17
        /*017a*/ 	.short	(.L_56 - .L_55)
.L_55:
        /*017c*/ 	.word	0x00000000
        /*0180*/ 	.short	0x0002
        /*0182*/ 	.short	0x0010
        /*0184*/ 	.byte	0x00, 0xf4, 0x21, 0x00


	//----- nvinfo : EIATTR_KPARAM_INFO
	.align		4
.L_56:
        /*0188*/ 	.byte	0x04, 0x17
        /*018a*/ 	.short	(.L_58 - .L_57)
.L_57:
        /*018c*/ 	.word	0x00000000
        /*0190*/ 	.short	0x0001
        /*0192*/ 	.short	0x0008
        /*0194*/ 	.byte	0x00, 0xf4, 0x21, 0x00


	//----- nvinfo : EIATTR_KPARAM_INFO
	.align		4
.L_58:
        /*0198*/ 	.byte	0x04, 0x17
        /*019a*/ 	.short	(.L_60 - .L_59)
.L_59:
        /*019c*/ 	.word	0x00000000
        /*01a0*/ 	.short	0x0000
        /*01a2*/ 	.short	0x0000
        /*01a4*/ 	.byte	0x00, 0xf4, 0x21, 0x00


	//----- nvinfo : EIATTR_SPARSE_MMA_MASK
	.align		4
.L_60:
        /*01a8*/ 	.byte	0x03, 0x50
        /*01aa*/ 	.short	0x0000


	//----- nvinfo : EIATTR_MAXREG_COUNT
	.align		4
        /*01ac*/ 	.byte	0x03, 0x1b
        /*01ae*/ 	.short	0x00ff


	//----- nvinfo : EIATTR_NUM_BARRIERS
	.align		4
        /*01b0*/ 	.byte	0x02, 0x4c
        /*01b2*/ 	.byte	0x01
	.zero		1


	//----- nvinfo : EIATTR_MERCURY_ISA_VERSION
	.align		4
        /*01b4*/ 	.byte	0x03, 0x5f
        /*01b6*/ 	.short	0x0101


	//----- nvinfo : EIATTR_COOP_GROUP_MASK_REGIDS
	.align		4
        /*01b8*/ 	.byte	0x04, 0x29
        /*01ba*/ 	.short	(.L_62 - .L_61)


	//   ....[0]....
.L_61:
        /*01bc*/ 	.word	0xffffffff


	//   ....[1]....
        /*01c0*/ 	.word	0xffffffff


	//   ....[2]....
        /*01c4*/ 	.word	0xffffffff


	//   ....[3]....
        /*01c8*/ 	.word	0xffffffff


	//   ....[4]....
        /*01cc*/ 	.word	0xffffffff


	//   ....[5]....
        /*01d0*/ 	.word	0xffffffff


	//   ....[6]....
        /*01d4*/ 	.word	0xffffffff


	//   ....[7]....
        /*01d8*/ 	.word	0xffffffff


	//   ....[8]....
        /*01dc*/ 	.word	0xffffffff


	//   ....[9]....
        /*01e0*/ 	.word	0xffffffff


	//   ....[10]....
        /*01e4*/ 	.word	0xffffffff


	//   ....[11]....
        /*01e8*/ 	.word	0xffffffff


	//   ....[12]....
        /*01ec*/ 	.word	0xffffffff


	//   ....[13]....
        /*01f0*/ 	.word	0xffffffff


	//   ....[14]....
        /*01f4*/ 	.word	0xffffffff


	//   ....[15]....
        /*01f8*/ 	.word	0xffffffff


	//   ....[16]....
        /*01fc*/ 	.word	0xffffffff


	//   ....[17]....
        /*0200*/ 	.word	0xffffffff


	//   ....[18]....
        /*0204*/ 	.word	0xffffffff


	//   ....[19]....
        /*0208*/ 	.word	0xffffffff


	//----- nvinfo : EIATTR_COOP_GROUP_INSTR_OFFSETS
	.align		4
.L_62:
        /*020c*/ 	.byte	0x04, 0x28
        /*020e*/ 	.short	(.L_64 - .L_63)


	//   ....[0]....
.L_63:
        /*0210*/ 	.word	0x00003b60


	//   ....[1]....
        /*0214*/ 	.word	0x00003b80


	//   ....[2]....
        /*0218*/ 	.word	0x00003b90


	//   ....[3]....
        /*021c*/ 	.word	0x00003ba0


	//   ....[4]....
        /*0220*/ 	.word	0x00003be0


	//   ....[5]....
        /*0224*/ 	.word	0x00003c00


	//   ....[6]....
        /*0228*/ 	.word	0x00003c20


	//   ....[7]....
        /*022c*/ 	.word	0x00003c30


	//   ....[8]....
        /*0230*/ 	.word	0x00003de0


	//   ....[9]....
        /*0234*/ 	.word	0x00003e00


	//   ....[10]....
        /*0238*/ 	.word	0x00004080


	//   ....[11]....
        /*023c*/ 	.word	0x00004090


	//   ....[12]....
        /*0240*/ 	.word	0x000040b0


	//   ....[13]....
        /*0244*/ 	.word	0x000040c0


	//   ....[14]....
        /*0248*/ 	.word	0x000040f0


	//   ....[15]....
        /*024c*/ 	.word	0x00004110


	//   ....[16]....
        /*0250*/ 	.word	0x00004130


	//   ....[17]....
        /*0254*/ 	.word	0x00004140


	//   ....[18]....
        /*0258*/ 	.word	0x000041f0


	//   ....[19]....
        /*025c*/ 	.word	0x00004210


	//----- nvinfo : EIATTR_EXIT_INSTR_OFFSETS
	.align		4
.L_64:
        /*0260*/ 	.byte	0x04, 0x1c
        /*0262*/ 	.short	(.L_66 - .L_65)


	//   ....[0]....
.L_65:
        /*0264*/ 	.word	0x000077a0


	//   ....[1]....
        /*0268*/ 	.word	0x000077d0


	//----- nvinfo : EIATTR_REQNTID
	.align		4
.L_66:
        /*026c*/ 	.byte	0x04, 0x10
        /*026e*/ 	.short	(.L_68 - .L_67)
.L_67:
        /*0270*/ 	.word	0x00000100
        /*0274*/ 	.word	0x00000001
        /*0278*/ 	.word	0x00000001


	//----- nvinfo : EIATTR_CBANK_PARAM_SIZE
	.align		4
.L_68:
        /*027c*/ 	.byte	0x03, 0x19
        /*027e*/ 	.short	0x0088


	//----- nvinfo : EIATTR_PARAM_CBANK
	.align		4
        /*0280*/ 	.byte	0x04, 0x0a
        /*0282*/ 	.short	(.L_70 - .L_69)
	.align		4
.L_69:
        /*0284*/ 	.word	index@(.nv.constant0.attn_fwd)
        /*0288*/ 	.short	0x0210
        /*028a*/ 	.short	0x0088


	//----- nvinfo : EIATTR_SW_WAR
	.align		4
.L_70:
        /*028c*/ 	.byte	0x04, 0x36
        /*028e*/ 	.short	(.L_72 - .L_71)
.L_71:
        /*0290*/ 	.word	0x00000008
.L_72:


//--------------------- .nv.callgraph             --------------------------
	.section	.nv.callgraph,"",@"SHT_CUDA_CALLGRAPH"
	.align	4
	.sectionentsize	8
	.align		4
        /*0000*/ 	.word	0x00000000
	.align		4
        /*0004*/ 	.word	0xffffffff
	.align		4
        /*0008*/ 	.word	0x00000000
	.align		4
        /*000c*/ 	.word	0xfffffffe
	.align		4
        /*0010*/ 	.word	0x00000000
	.align		4
        /*0014*/ 	.word	0xfffffffd
	.align		4
        /*0018*/ 	.word	0x00000000
	.align		4
        /*001c*/ 	.word	0xfffffffc


//--------------------- .nv.constant4             --------------------------
	.section	.nv.constant4,"a",@progbits
	.align	8
	.align		8
.nv.constant4:
        /*0000*/ 	.dword	_$_str


//--------------------- .text.attn_fwd            --------------------------
	.section	.text.attn_fwd,"ax",@progbits
	.align	128
        .global         attn_fwd
        .type           attn_fwd,@function
        .size           attn_fwd,(.L_x_3 - attn_fwd)
        .other          attn_fwd,@"STO_CUDA_ENTRY STV_DEFAULT"
attn_fwd:
.text.attn_fwd:
[----:B------:R-:W0:Y:S01]  /*0000*/  LDC R1, c[0x0][0x28] ;  /* 0x00000a00ff017b82 */ /* 0x000e220000000800 */
[----:B------:R-:W1:Y:S07]  /*0010*/  S2R R2, SR_CTAID.X ;  /* 0x0000000000027919 */ /* 0x000e6e0000002500 */
[----:B------:R-:W2:Y:S01]  /*0020*/  S2UR UR9, SR_CTAID.Y ;  /* 0x00000000000979c3 */ /* 0x000ea20000002600 */
[----:B------:R-:W-:Y:S01]  /*0030*/  ULDC.64 UR4, c[0x0][0x240] ;  /* 0x0000900000047ab9 */ /* 0x000fe20000000a00 */
[----:B------:R-:W-:Y:S01]  /*0040*/  ULDC.64 UR10, c[0x0][0x208] ;  /* 0x00008200000a7ab9 */ /* 0x000fe20000000a00 */
[----:B------:R-:W3:Y:S05]  /*0050*/  S2R R211, SR_TID.X ;  /* 0x0000000000d37919 */ /* 0x000eea0000002100 */
[----:B------:R-:W4:Y:S08]  /*0060*/  LDC R47, c[0x0][0x248] ;  /* 0x00009200ff2f7b82 */ /* 0x000f300000000800 */
[----:B------:R-:W5:Y:S01]  /*0070*/  LDC.64 R44, c[0x0][0x210] ;  /* 0x00008400ff2c7b82 */ /* 0x000f620000000a00 */
[----:B--2---:R-:W-:Y:S01]  /*0080*/  UIMAD UR4, UR9, UR4, URZ ;  /* 0x00000004090472a4 */ /* 0x004fe2000f8e023f */
[----:B-1----:R-:W-:Y:S01]  /*0090*/  IMAD.SHL.U32 R2, R2, 0x20, RZ ;  /* 0x0000002002027824 */ /* 0x002fe200078e00ff */
[----:B---3--:R-:W-:-:S04]  /*00a0*/  SHF.R.U32.HI R3, RZ, 0x5, R211 ;  /* 0x00000005ff037819 */ /* 0x008fc800000116d3 */
[----:B------:R-:W-:Y:S02]  /*00b0*/  LOP3.LUT R225, R2, 0x1f, R211, 0xf8, !PT ;  /* 0x0000001f02e17812 */ /* 0x000fe400078ef8d3 */
[----:B------:R-:W-:-:S03]  /*00c0*/  SGXT.U32 R3, R3, 0x3 ;  /* 0x000000030303781a */ /* 0x000fc60000000000 */
[----:B------:R-:W-:Y:S01]  /*00d0*/  IMAD R5, R225, UR5, RZ ;  /* 0x00000005e1057c24 */ /* 0x000fe2000f8e02ff */
[----:B------:R-:W-:Y:S01]  /*00e0*/  USHF.R.S32.HI UR5, URZ, 0x1f, UR4 ;  /* 0x0000001f3f057899 */ /* 0x000fe20008011404 */
[----:B----4-:R-:W-:-:S03]  /*00f0*/  IMAD R0, R3, R47, RZ ;  /* 0x0000002f03007224 */ /* 0x010fc600078e02ff */
[----:B-----5:R-:W-:Y:S01]  /*0100*/  IADD3 R43, P0, P1, R5, UR4, R44 ;  /* 0x00000004052b7c10 */ /* 0x020fe2000f91e02c */
[----:B------:R-:W-:Y:S01]  /*0110*/  IMAD R7, R47, 0x8, R0 ;  /* 0x000000082f077824 */ /* 0x000fe200078e0200 */
[----:B------:R-:W-:-:S03]  /*0120*/  SHF.R.S32.HI R4, RZ, 0x1f, R5 ;  /* 0x0000001fff047819 */ /* 0x000fc60000011405 */
[----:B------:R-:W-:Y:S01]  /*0130*/  IMAD R9, R47, 0x8, R7 ;  /* 0x000000082f097824 */ /* 0x000fe200078e0207 */
[----:B------:R-:W-:Y:S02]  /*0140*/  IADD3.X R45, R4, UR5, R45, P0, P1 ;  /* 0x00000005042d7c10 */ /* 0x000fe400087e242d */
[CC--:B------:R-:W-:Y:S02]  /*0150*/  IADD3 R4, P0, R0.reuse, R43.reuse, RZ ;  /* 0x0000002b00047210 */ /* 0x0c0fe40007f1e0ff */
[----:B------:R-:W-:Y:S02]  /*0160*/  IADD3 R6, P1, R7, R43, RZ ;  /* 0x0000002b07067210 */ /* 0x000fe40007f3e0ff */
[----:B------:R-:W-:Y:S01]  /*0170*/  LEA.HI.X.SX32 R5, R0, R45, 0x1, P0 ;  /* 0x0000002d00057211 */ /* 0x000fe200000f0eff */
[----:B------:R-:W-:Y:S01]  /*0180*/  IMAD R0, R47, 0x8, R9 ;  /* 0x000000082f007824 */ /* 0x000fe200078e0209 */
[----:B------:R-:W-:Y:S02]  /*0190*/  IADD3 R8, P0, R9, R43, RZ ;  /* 0x0000002b09087210 */ /* 0x000fe40007f1e0ff */
[-C--:B------:R-:W-:Y:S01]  /*01a0*/  LEA.HI.X.SX32 R7, R7, R45.reuse, 0x1, P1 ;  /* 0x0000002d07077211 */ /* 0x080fe200008f0eff */
[----:B------:R1:W2:Y:S01]  /*01b0*/  LDG.E.U8 R17, desc[UR10][R4.64] ;  /* 0x0000000a04117981 */ /* 0x0002a2000c1e1100 */
[----:B------:R-:W-:Y:S01]  /*01c0*/  LEA.HI.X.SX32 R9, R9, R45, 0x1, P0 ;  /* 0x0000002d09097211 */ /* 0x000fe200000f0eff */
[C---:B------:R-:W-:Y:S01]  /*01d0*/  IMAD R13, R47.reuse, 0x8, R0 ;  /* 0x000000082f0d7824 */ /* 0x040fe200078e0200 */
[C---:B------:R-:W-:Y:S01]  /*01e0*/  IADD3 R10, P0, R0.reuse, R43, RZ ;  /* 0x0000002b000a7210 */ /* 0x040fe20007f1e0ff */
[----:B------:R3:W2:Y:S03]  /*01f0*/  LDG.E.U8 R18, desc[UR10][R6.64] ;  /* 0x0000000a06127981 */ /* 0x0006a6000c1e1100 */
[----:B------:R-:W-:Y:S01]  /*0200*/  LEA.HI.X.SX32 R11, R0, R45, 0x1, P0 ;  /* 0x0000002d000b7211 */ /* 0x000fe200000f0eff */
[----:B------:R-:W-:Y:S01]  /*0210*/  IMAD R0, R47, 0x8, R13 ;  /* 0x000000082f007824 */ /* 0x000fe200078e020d */
[----:B------:R-:W-:Y:S01]  /*0220*/  IADD3 R12, P0, R13, R43, RZ ;  /* 0x0000002b0d0c7210 */ /* 0x000fe20007f1e0ff */
[----:B------:R-:W4:Y:S02]  /*0230*/  LDG.E.U8 R19, desc[UR10][R8.64] ;  /* 0x0000000a08137981 */ /* 0x000f24000c1e1100 */
[----:B------:R-:W-:Y:S01]  /*0240*/  IMAD R15, R47, 0x8, R0 ;  /* 0x000000082f0f7824 */ /* 0x000fe200078e0200 */
[----:B------:R-:W-:Y:S01]  /*0250*/  LEA.HI.X.SX32 R13, R13, R45, 0x1, P0 ;  /* 0x0000002d0d0d7211 */ /* 0x000fe200000f0eff */
[----:B------:R5:W4:Y:S01]  /*0260*/  LDG.E.U8 R20, desc[UR10][R10.64] ;  /* 0x0000000a0a147981 */ /* 0x000b22000c1e1100 */
[CC--:B-1----:R-:W-:Y:S01]  /*0270*/  IADD3 R4, P0, R0.reuse, R43.reuse, RZ ;  /* 0x0000002b00047210 */ /* 0x0c2fe20007f1e0ff */
[----:B------:R-:W-:Y:S01]  /*0280*/  IMAD R16, R47, 0x8, R15 ;  /* 0x000000082f107824 */ /* 0x000fe200078e020f */
[----:B------:R-:W-:Y:S01]  /*0290*/  IADD3 R14, P1, R15, R43, RZ ;  /* 0x0000002b0f0e7210 */ /* 0x000fe20007f3e0ff */
[----:B------:R1:W4:Y:S01]  /*02a0*/  LDG.E.U8 R21, desc[UR10][R12.64] ;  /* 0x0000000a0c157981 */ /* 0x000322000c1e1100 */
[----:B------:R-:W-:Y:S01]  /*02b0*/  LEA.HI.X.SX32 R5, R0, R45, 0x1, P0 ;  /* 0x0000002d00057211 */ /* 0x000fe200000f0eff */
[----:B------:R-:W-:Y:S01]  /*02c0*/  IMAD R0, R47, 0x8, R16 ;  /* 0x000000082f007824 */ /* 0x000fe200078e0210 */
[----:B---3--:R-:W-:-:S02]  /*02d0*/  IADD3 R6, P0, R16, R43, RZ ;  /* 0x0000002b10067210 */ /* 0x008fc40007f1e0ff */
[-C--:B------:R-:W-:Y:S01]  /*02e0*/  LEA.HI.X.SX32 R15, R15, R45.reuse, 0x1, P1 ;  /* 0x0000002d0f0f7211 */ /* 0x080fe200008f0eff */
[----:B------:R3:W4:Y:S01]  /*02f0*/  LDG.E.U8 R22, desc[UR10][R4.64] ;  /* 0x0000000a04167981 */ /* 0x000722000c1e1100 */
[----:B------:R-:W-:Y:S01]  /*0300*/  LEA.HI.X.SX32 R7, R16, R45, 0x1, P0 ;  /* 0x0000002d10077211 */ /* 0x000fe200000f0eff */
[C---:B-----5:R-:W-:Y:S01]  /*0310*/  IMAD R11, R47.reuse, 0x8, R0 ;  /* 0x000000082f0b7824 */ /* 0x060fe200078e0200 */
[C---:B------:R-:W-:Y:S01]  /*0320*/  IADD3 R8, P0, R0.reuse, R43, RZ ;  /* 0x0000002b00087210 */ /* 0x040fe20007f1e0ff */
[----:B------:R5:W4:Y:S03]  /*0330*/  LDG.E.U8 R23, desc[UR10][R14.64] ;  /* 0x0000000a0e177981 */ /* 0x000b26000c1e1100 */
[----:B------:R-:W-:Y:S01]  /*0340*/  LEA.HI.X.SX32 R9, R0, R45, 0x1, P0 ;  /* 0x0000002d00097211 */ /* 0x000fe200000f0eff */
[----:B------:R-:W-:Y:S01]  /*0350*/  IMAD R0, R47, 0x8, R11 ;  /* 0x000000082f007824 */ /* 0x000fe200078e020b */
[-C--:B------:R-:W-:Y:S01]  /*0360*/  IADD3 R10, P0, R11, R43.reuse, RZ ;  /* 0x0000002b0b0a7210 */ /* 0x080fe20007f1e0ff */
[----:B------:R0:W4:Y:S02]  /*0370*/  LDG.E.U8 R24, desc[UR10][R6.64] ;  /* 0x0000000a06187981 */ /* 0x000124000c1e1100 */
[----:B------:R-:W-:Y:S01]  /*0380*/  IMAD R16, R47, 0x8, R0 ;  /* 0x000000082f107824 */ /* 0x000fe200078e0200 */
[----:B-1----:R-:W-:Y:S01]  /*0390*/  IADD3 R12, P1, R0, R43, RZ ;  /* 0x0000002b000c7210 */ /* 0x002fe20007f3e0ff */
[----:B------:R1:W4:Y:S01]  /*03a0*/  LDG.E.U8 R25, desc[UR10][R8.64] ;  /* 0x0000000a08197981 */ /* 0x000322000c1e1100 */
[----:B------:R-:W-:-:S02]  /*03b0*/  LEA.HI.X.SX32 R11, R11, R45, 0x1, P0 ;  /* 0x0000002d0b0b7211 */ /* 0x000fc400000f0eff */
[----:B------:R-:W-:Y:S01]  /*03c0*/  LEA.HI.X.SX32 R13, R0, R45, 0x1, P1 ;  /* 0x0000002d000d7211 */ /* 0x000fe200008f0eff */
[C---:B------:R-:W-:Y:S01]  /*03d0*/  IMAD R0, R47.reuse, 0x8, R16 ;  /* 0x000000082f007824 */ /* 0x040fe200078e0210 */
[C---:B---3--:R-:W-:Y:S01]  /*03e0*/  IADD3 R4, P0, R16.reuse, R43, RZ ;  /* 0x0000002b10047210 */ /* 0x048fe20007f1e0ff */
[----:B------:R3:W4:Y:S03]  /*03f0*/  LDG.E.U8 R26, desc[UR10][R10.64] ;  /* 0x0000000a0a1a7981 */ /* 0x000726000c1e1100 */
[----:B------:R-:W-:Y:S01]  /*0400*/  LEA.HI.X.SX32 R5, R16, R45, 0x1, P0 ;  /* 0x0000002d10057211 */ /* 0x000fe200000f0eff */
[C---:B-----5:R-:W-:Y:S01]  /*0410*/  IMAD R15, R47.reuse, 0x8, R0 ;  /* 0x000000082f0f7824 */ /* 0x060fe200078e0200 */
[C---:B0-----:R-:W-:Y:S01]  /*0420*/  IADD3 R6, P0, R0.reuse, R43, RZ ;  /* 0x0000002b00067210 */ /* 0x041fe20007f1e0ff */
[----:B------:R0:W5:Y:S03]  /*0430*/  LDG.E.U8 R27, desc[UR10][R12.64] ;  /* 0x0000000a0c1b7981 */ /* 0x000166000c1e1100 */
[----:B------:R-:W-:Y:S01]  /*0440*/  LEA.HI.X.SX32 R7, R0, R45, 0x1, P0 ;  /* 0x0000002d00077211 */ /* 0x000fe200000f0eff */
[----:B------:R-:W-:Y:S01]  /*0450*/  IMAD R0, R47, 0x8, R15 ;  /* 0x000000082f007824 */ /* 0x000fe200078e020f */
[-C--:B-1----:R-:W-:Y:S01]  /*0460*/  IADD3 R8, P0, R15, R43.reuse, RZ ;  /* 0x0000002b0f087210 */ /* 0x082fe20007f1e0ff */
[----:B------:R1:W5:Y:S02]  /*0470*/  LDG.E.U8 R28, desc[UR10][R4.64] ;  /* 0x0000000a041c7981 */ /* 0x000364000c1e1100 */
[----:B------:R-:W-:Y:S01]  /*0480*/  IMAD R16, R47, 0x8, R0 ;  /* 0x000000082f107824 */ /* 0x000fe200078e0200 */
[----:B------:R-:W-:Y:S01]  /*0490*/  IADD3 R14, P1, R0, R43, RZ ;  /* 0x0000002b000e7210 */ /* 0x000fe20007f3e0ff */
[----:B------:R1:W5:Y:S01]  /*04a0*/  LDG.E.U8 R29, desc[UR10][R6.64] ;  /* 0x0000000a061d7981 */ /* 0x000362000c1e1100 */
[----:B------:R-:W-:-:S02]  /*04b0*/  LEA.HI.X.SX32 R9, R15, R45, 0x1, P0 ;  /* 0x0000002d0f097211 */ /* 0x000fc400000f0eff */
[----:B------:R-:W-:Y:S01]  /*04c0*/  LEA.HI.X.SX32 R15, R0, R45, 0x1, P1 ;  /* 0x0000002d000f7211 */ /* 0x000fe200008f0eff */
[C---:B------:R-:W-:Y:S01]  /*04d0*/  IMAD R0, R47.reuse, 0x8, R16 ;  /* 0x000000082f007824 */ /* 0x040fe200078e0210 */
[C---:B---3--:R-:W-:Y:S01]  /*04e0*/  IADD3 R10, P0, R16.reuse, R43, RZ ;  /* 0x0000002b100a7210 */ /* 0x048fe20007f1e0ff */
[----:B------:R3:W5:Y:S03]  /*04f0*/  LDG.E.U8 R30, desc[UR10][R8.64] ;  /* 0x0000000a081e7981 */ /* 0x000766000c1e1100 */
[----:B------:R-:W-:Y:S01]  /*0500*/  LEA.HI.X.SX32 R11, R16, R45, 0x1, P0 ;  /* 0x0000002d100b7211 */ /* 0x000fe200000f0eff */
[C---:B0-----:R-:W-:Y:S01]  /*0510*/  IMAD R13, R47.reuse, 0x8, R0 ;  /* 0x000000082f0d7824 */ /* 0x041fe200078e0200 */
[C---:B-1----:R-:W-:Y:S01]  /*0520*/  IADD3 R4, P0, R0.reuse, R43, RZ ;  /* 0x0000002b00047210 */ /* 0x042fe20007f1e0ff */
[----:B------:R0:W5:Y:S03]  /*0530*/  LDG.E.U8 R31, desc[UR10][R14.64] ;  /* 0x0000000a0e1f7981 */ /* 0x000166000c1e1100 */
[----:B------:R-:W-:Y:S01]  /*0540*/  LEA.HI.X.SX32 R5, R0, R45, 0x1, P0 ;  /* 0x0000002d00057211 */ /* 0x000fe200000f0eff */
[----:B------:R-:W-:Y:S01]  /*0550*/  IMAD R0, R47, 0x8, R13 ;  /* 0x000000082f007824 */ /* 0x000fe200078e020d */
[-C--:B------:R-:W-:Y:S01]  /*0560*/  IADD3 R6, P0, R13, R43.reuse, RZ ;  /* 0x0000002b0d067210 */ /* 0x080fe20007f1e0ff */
        /* <DEDUP_REMOVED lines=40> */
[----:B------:R3:W5:Y:S02]  /*07f0*/  LDG.E.U8 R42, desc[UR10][R10.64] ;  /* 0x0000000a0a2a7981 */ /* 0x000764000c1e1100 */
[C---:B0-----:R-:W-:Y:S01]  /*0800*/  IMAD R15, R47.reuse, 0x8, R0 ;  /* 0x000000082f0f7824 */ /* 0x041fe200078e0200 */
[----:B------:R-:W-:Y:S01]  /*0810*/  LEA.HI.X.SX32 R5, R16, R45, 0x1, P0 ;  /* 0x0000002d10057211 */ /* 0x000fe200000f0eff */
[----:B------:R-:W5:Y:S01]  /*0820*/  LDG.E.U8 R12, desc[UR10][R12.64] ;  /* 0x0000000a0c0c7981 */ /* 0x000f62000c1e1100 */
[----:B-1----:R-:W-:Y:S01]  /*0830*/  IADD3 R6, P0, R0, R43, RZ ;  /* 0x0000002b00067210 */ /* 0x002fe20007f1e0ff */
[----:B------:R-:W-:-:S03]  /*0840*/  IMAD R16, R47, 0x8, R15 ;  /* 0x000000082f107824 */ /* 0x000fc600078e020f */
[----:B------:R-:W-:Y:S01]  /*0850*/  LEA.HI.X.SX32 R7, R0, R45, 0x1, P0 ;  /* 0x0000002d00077211 */ /* 0x000fe200000f0eff */
[----:B------:R-:W-:Y:S01]  /*0860*/  IMAD R0, R47, 0x8, R16 ;  /* 0x000000082f007824 */ /* 0x000fe200078e0210 */
[CC--:B------:R-:W-:Y:S01]  /*0870*/  IADD3 R8, P0, R15.reuse, R43.reuse, RZ ;  /* 0x0000002b0f087210 */ /* 0x0c0fe20007f1e0ff */
[----:B------:R0:W5:Y:S01]  /*0880*/  LDG.E.U8 R5, desc[UR10][R4.64] ;  /* 0x0000000a04057981 */ /* 0x000162000c1e1100 */
[----:B------:R-:W-:Y:S02]  /*0890*/  IADD3 R14, P1, R16, R43, RZ ;  /* 0x0000002b100e7210 */ /* 0x000fe40007f3e0ff */
[----:B------:R-:W-:Y:S01]  /*08a0*/  LEA.HI.X.SX32 R9, R15, R45, 0x1, P0 ;  /* 0x0000002d0f097211 */ /* 0x000fe200000f0eff */
[----:B------:R1:W5:Y:S01]  /*08b0*/  LDG.E.U8 R6, desc[UR10][R6.64] ;  /* 0x0000000a06067981 */ /* 0x000362000c1e1100 */
[----:B---3--:R-:W-:Y:S02]  /*08c0*/  IADD3 R10, P0, R0, R43, RZ ;  /* 0x0000002b000a7210 */ /* 0x008fe40007f1e0ff */
[----:B------:R-:W-:-:S02]  /*08d0*/  LEA.HI.X.SX32 R15, R16, R45, 0x1, P1 ;  /* 0x0000002d100f7211 */ /* 0x000fc400008f0eff */
[----:B------:R-:W-:Y:S01]  /*08e0*/  LEA.HI.X.SX32 R11, R0, R45, 0x1, P0 ;  /* 0x0000002d000b7211 */ /* 0x000fe200000f0eff */
[----:B------:R3:W5:Y:S04]  /*08f0*/  LDG.E.U8 R9, desc[UR10][R8.64] ;  /* 0x0000000a08097981 */ /* 0x000768000c1e1100 */
[----:B------:R-:W5:Y:S04]  /*0900*/  LDG.E.U8 R14, desc[UR10][R14.64] ;  /* 0x0000000a0e0e7981 */ /* 0x000f68000c1e1100 */
[----:B------:R4:W5:Y:S01]  /*0910*/  LDG.E.U8 R11, desc[UR10][R10.64] ;  /* 0x0000000a0a0b7981 */ /* 0x000962000c1e1100 */
[----:B------:R-:W3:Y:S01]  /*0920*/  S2UR UR8, SR_CgaCtaId ;  /* 0x00000000000879c3 */ /* 0x000ee20000008800 */
[----:B------:R-:W3:Y:S01]  /*0930*/  S2R R0, SR_TID.X ;  /* 0x0000000000007919 */ /* 0x000ee20000002100 */
[----:B0-----:R-:W-:-:S02]  /*0940*/  LOP3.LUT R4, R211, 0xc0, RZ, 0xc0, !PT ;  /* 0x000000c0d3047812 */ /* 0x001fc400078ec0ff */
[C---:B------:R-:W-:Y:S01]  /*0950*/  LOP3.LUT R226, R211.reuse, 0xff, RZ, 0xc0, !PT ;  /* 0x000000ffd3e27812 */ /* 0x040fe200078ec0ff */
[----:B------:R-:W-:Y:S01]  /*0960*/  UMOV UR4, 0x400 ;  /* 0x0000040000047882 */ /* 0x000fe20000000000 */
[----:B-1----:R-:W-:Y:S01]  /*0970*/  SHF.R.U32.HI R7, RZ, 0x2, R4 ;  /* 0x00000002ff077819 */ /* 0x002fe20000011604 */
[C---:B---3--:R-:W-:Y:S02]  /*0980*/  IMAD.SHL.U32 R8, R211.reuse, 0x4, RZ ;  /* 0x00000004d3087824 */ /* 0x048fe400078e00ff */
[----:B------:R-:W-:Y:S01]  /*0990*/  IMAD.SHL.U32 R4, R226, 0x2, RZ ;  /* 0x00000002e2047824 */ /* 0x000fe200078e00ff */
[C---:B------:R-:W-:Y:S02]  /*09a0*/  LOP3.LUT R210, R211.reuse, 0x3, RZ, 0xc0, !PT ;  /* 0x00000003d3d27812 */ /* 0x040fe400078ec0ff */
[----:B------:R-:W-:Y:S02]  /*09b0*/  LOP3.LUT R13, R211, 0xe0, RZ, 0xc0, !PT ;  /* 0x000000e0d30d7812 */ /* 0x000fe400078ec0ff */
[----:B------:R-:W-:-:S02]  /*09c0*/  LOP3.LUT R4, R4, R7, RZ, 0x3c, !PT ;  /* 0x0000000704047212 */ /* 0x000fc400078e3cff */
[----:B------:R-:W-:Y:S02]  /*09d0*/  LOP3.LUT R213, R211, 0x18, RZ, 0xc0, !PT ;  /* 0x00000018d3d57812 */ /* 0x000fe400078ec0ff */
[----:B------:R-:W-:Y:S01]  /*09e0*/  LOP3.LUT R8, R8, 0xfc, RZ, 0xc0, !PT ;  /* 0x000000fc08087812 */ /* 0x000fe200078ec0ff */
[----:B------:R-:W-:Y:S01]  /*09f0*/  ULEA UR8, UR8, UR4, 0x18 ;  /* 0x0000000408087291 */ /* 0x000fe2000f8ec03f */
[----:B------:R-:W-:-:S03]  /*0a00*/  IMAD R210, R210, 0x4, R13 ;  /* 0x00000004d2d27824 */ /* 0x000fc600078e020d */
[----:B------:R-:W-:Y:S02]  /*0a10*/  IMAD R13, R213, 0x100, R8 ;  /* 0x00000100d50d7824 */ /* 0x000fe400078e0208 */
[----:B------:R-:W-:Y:S01]  /*0a20*/  VIADD R224, R2, 0x20 ;  /* 0x0000002002e07836 */ /* 0x000fe20000000000 */
[----:B------:R-:W-:-:S04]  /*0a30*/  LOP3.LUT R212, R0, 0xc0, RZ, 0xc0, !PT ;  /* 0x000000c000d47812 */ /* 0x000fc800078ec0ff */
[----:B------:R-:W-:Y:S02]  /*0a40*/  ISETP.GE.AND P0, PT, R224, 0x1, PT ;  /* 0x00000001e000780c */ /* 0x000fe40003f06270 */
[----:B------:R-:W-:-:S04]  /*0a50*/  SHF.R.U32.HI R212, RZ, 0x1, R212 ;  /* 0x00000001ffd47819 */ /* 0x000fc800000116d4 */
[----:B------:R-:W-:Y:S01]  /*0a60*/  LOP3.LUT R212, R13, R212, RZ, 0x3c, !PT ;  /* 0x000000d40dd47212 */ /* 0x000fe200078e3cff */
[----:B------:R-:W-:Y:S01]  /*0a70*/  IMAD.MOV.U32 R223, RZ, RZ, 0x3f800000 ;  /* 0x3f800000ffdf7424 */ /* 0x000fe200078e00ff */
[----:B------:R-:W-:Y:S01]  /*0a80*/  CS2R R64, SRZ ;  /* 0x0000000000407805 */ /* 0x000fe2000001ff00 */
[----:B------:R-:W-:Y:S01]  /*0a90*/  IMAD.MOV.U32 R155, RZ, RZ, -0x800000 ;  /* 0xff800000ff9b7424 */ /* 0x000fe200078e00ff */
[----:B------:R-:W-:Y:S01]  /*0aa0*/  CS2R R66, SRZ ;  /* 0x0000000000427805 */ /* 0x000fe2000001ff00 */
[----:B------:R-:W-:Y:S01]  /*0ab0*/  IMAD.MOV.U32 R154, RZ, RZ, -0x800000 ;  /* 0xff800000ff9a7424 */ /* 0x000fe200078e00ff */
[----:B------:R-:W-:Y:S01]  /*0ac0*/  CS2R R88, SRZ ;  /* 0x0000000000587805 */ /* 0x000fe2000001ff00 */
[----:B------:R-:W-:Y:S01]  /*0ad0*/  IMAD.MOV.U32 R153, RZ, RZ, -0x800000 ;  /* 0xff800000ff997424 */ /* 0x000fe200078e00ff */
[----:B------:R-:W-:Y:S01]  /*0ae0*/  CS2R R90, SRZ ;  /* 0x00000000005a7805 */ /* 0x000fe2000001ff00 */
[----:B------:R-:W-:Y:S01]  /*0af0*/  IMAD.MOV.U32 R152, RZ, RZ, -0x800000 ;  /* 0xff800000ff987424 */ /* 0x000fe200078e00ff */
[----:B------:R-:W-:Y:S01]  /*0b00*/  CS2R R76, SRZ ;  /* 0x00000000004c7805 */ /* 0x000fe2000001ff00 */
[----:B------:R-:W-:Y:S01]  /*0b10*/  IMAD.MOV.U32 R222, RZ, RZ, 0x3f800000 ;  /* 0x3f800000ffde7424 */ /* 0x000fe200078e00ff */
[----:B------:R-:W-:Y:S01]  /*0b20*/  CS2R R78, SRZ ;  /* 0x00000000004e7805 */ /* 0x000fe2000001ff00 */
[----:B------:R-:W-:Y:S01]  /*0b30*/  IMAD.MOV.U32 R221, RZ, RZ, 0x3f800000 ;  /* 0x3f800000ffdd7424 */ /* 0x000fe200078e00ff */
[----:B------:R-:W-:Y:S01]  /*0b40*/  CS2R R72, SRZ ;  /* 0x0000000000487805 */ /* 0x000fe2000001ff00 */
[----:B------:R-:W-:Y:S01]  /*0b50*/  IMAD.MOV.U32 R220, RZ, RZ, 0x3f800000 ;  /* 0x3f800000ffdc7424 */ /* 0x000fe200078e00ff */
[----:B------:R-:W-:-:S02]  /*0b60*/  CS2R R74, SRZ ;  /* 0x00000000004a7805 */ /* 0x000fc4000001ff00 */
[----:B------:R-:W-:Y:S02]  /*0b70*/  CS2R R68, SRZ ;  /* 0x0000000000447805 */ /* 0x000fe4000001ff00 */
[----:B------:R-:W-:Y:S02]  /*0b80*/  CS2R R70, SRZ ;  /* 0x0000000000467805 */ /* 0x000fe4000001ff00 */
[----:B------:R-:W-:Y:S02]  /*0b90*/  CS2R R80, SRZ ;  /* 0x0000000000507805 */ /* 0x000fe4000001ff00 */
[----:B------:R-:W-:Y:S02]  /*0ba0*/  CS2R R82, SRZ ;  /* 0x0000000000527805 */ /* 0x000fe4000001ff00 */
[----:B------:R-:W-:Y:S02]  /*0bb0*/  CS2R R84, SRZ ;  /* 0x0000000000547805 */ /* 0x000fe4000001ff00 */
[----:B------:R-:W-:-:S02]  /*0bc0*/  CS2R R86, SRZ ;  /* 0x0000000000567805 */ /* 0x000fc4000001ff00 */
[----:B------:R-:W-:Y:S02]  /*0bd0*/  ISETP.GE.U32.AND P5, PT, R226, 0x20, PT ;  /* 0x00000020e200780c */ /* 0x000fe40003fa6070 */
[----:B------:R-:W-:Y:S02]  /*0be0*/  CS2R R60, SRZ ;  /* 0x00000000003c7805 */ /* 0x000fe4000001ff00 */
[----:B------:R-:W-:Y:S01]  /*0bf0*/  CS2R R62, SRZ ;  /* 0x00000000003e7805 */ /* 0x000fe2000001ff00 */
[----:B--2---:R-:W-:-:S05]  /*0c00*/  IMAD R17, R18, 0x100, R17 ;  /* 0x0000010012117824 */ /* 0x004fca00078e0211 */
[----:B------:R-:W-:Y:S01]  /*0c10*/  F2FP.F16.E4M3.UNPACK_B R17, R17 ;  /* 0x00000011ff11723e */ /* 0x000fe200020006ff */
[----:B----4-:R-:W-:-:S03]  /*0c20*/  IMAD R19, R20, 0x100, R19 ;  /* 0x0000010014137824 */ /* 0x010fc600078e0213 */
[----:B------:R-:W-:Y:S02]  /*0c30*/  PRMT R7, R17, 0x7632, R7 ;  /* 0x0000763211077816 */ /* 0x000fe40000000007 */
[----:B------:R-:W-:Y:S01]  /*0c40*/  F2FP.F16.E4M3.UNPACK_B R19, R19 ;  /* 0x00000013ff13723e */ /* 0x000fe200020006ff */
[----:B------:R-:W-:Y:S02]  /*0c50*/  IMAD R21, R22, 0x100, R21 ;  /* 0x0000010016157824 */ /* 0x000fe400078e0215 */
[----:B------:R0:W-:Y:S03]  /*0c60*/  STS.U16 [R4+UR8+0x200], R7 ;  /* 0x0002000704007988 */ /* 0x0001e60008000408 */
[----:B------:R-:W-:Y:S02]  /*0c70*/  F2FP.F16.E4M3.UNPACK_B R21, R21 ;  /* 0x00000015ff15723e */ /* 0x000fe400020006ff */
[----:B------:R-:W-:-:S02]  /*0c80*/  PRMT R8, R19, 0x7632, R8 ;  /* 0x0000763213087816 */ /* 0x000fc40000000008 */
[----:B------:R-:W-:Y:S01]  /*0c90*/  PRMT R10, R21, 0x7632, R10 ;  /* 0x00007632150a7816 */ /* 0x000fe2000000000a */
[----:B------:R-:W-:-:S05]  /*0ca0*/  IMAD R25, R26, 0x100, R25 ;  /* 0x000001001a197824 */ /* 0x000fca00078e0219 */
[----:B------:R-:W-:-:S04]  /*0cb0*/  F2FP.F16.E4M3.UNPACK_B R25, R25 ;  /* 0x00000019ff19723e */ /* 0x000fc800020006ff */
[----:B0-----:R-:W-:Y:S01]  /*0cc0*/  PRMT R7, R25, 0x7632, R7 ;  /* 0x0000763219077816 */ /* 0x001fe20000000007 */
[----:B-----5:R-:W-:Y:S01]  /*0cd0*/  IMAD R27, R28, 0x100, R27 ;  /* 0x000001001c1b7824 */ /* 0x020fe200078e021b */
[----:B------:R0:W-:Y:S04]  /*0ce0*/  STS.U16 [R4+UR8+0x600], R8 ;  /* 0x0006000804007988 */ /* 0x0001e80008000408 */
[----:B------:R-:W-:Y:S01]  /*0cf0*/  F2FP.F16.E4M3.UNPACK_B R27, R27 ;  /* 0x0000001bff1b723e */ /* 0x000fe200020006ff */
[----:B------:R-:W-:Y:S01]  /*0d00*/  IMAD R29, R30, 0x100, R29 ;  /* 0x000001001e1d7824 */ /* 0x000fe200078e021d */
[----:B------:R1:W-:Y:S04]  /*0d10*/  STS.U16 [R4+UR8+0xa00], R10 ;  /* 0x000a000a04007988 */ /* 0x0003e80008000408 */
[----:B------:R-:W-:Y:S01]  /*0d20*/  F2FP.F16.E4M3.UNPACK_B R29, R29 ;  /* 0x0000001dff1d723e */ /* 0x000fe200020006ff */
[----:B------:R-:W-:Y:S01]  /*0d30*/  IMAD R31, R32, 0x100, R31 ;  /* 0x00000100201f7824 */ /* 0x000fe200078e021f */
[----:B------:R2:W-:Y:S04]  /*0d40*/  STS.U16 [R4+UR8+0x1200], R7 ;  /* 0x0012000704007988 */ /* 0x0005e80008000408 */
[----:B------:R-:W-:-:S02]  /*0d50*/  F2FP.F16.E4M3.UNPACK_B R31, R31 ;  /* 0x0000001fff1f723e */ /* 0x000fc400020006ff */
[----:B0-----:R-:W-:Y:S01]  /*0d60*/  PRMT R8, R27, 0x7632, R8 ;  /* 0x000076321b087816 */ /* 0x001fe20000000008 */
[----:B------:R-:W-:Y:S01]  /*0d70*/  IMAD R33, R34, 0x100, R33 ;  /* 0x0000010022217824 */ /* 0x000fe200078e0221 */
[----:B-1----:R-:W-:Y:S02]  /*0d80*/  PRMT R10, R29, 0x7632, R10 ;  /* 0x000076321d0a7816 */ /* 0x002fe4000000000a */
[----:B--2---:R-:W-:Y:S01]  /*0d90*/  PRMT R7, R31, 0x7632, R7 ;  /* 0x000076321f077816 */ /* 0x004fe20000000007 */
[----:B------:R-:W-:Y:S01]  /*0da0*/  IMAD R23, R24, 0x100, R23 ;  /* 0x0000010018177824 */ /* 0x000fe200078e0217 */
[----:B------:R-:W-:Y:S01]  /*0db0*/  F2FP.F16.E4M3.UNPACK_B R33, R33 ;  /* 0x00000021ff21723e */ /* 0x000fe200020006ff */
[----:B------:R-:W-:Y:S01]  /*0dc0*/  IMAD R35, R36, 0x100, R35 ;  /* 0x0000010024237824 */ /* 0x000fe200078e0223 */
[----:B------:R0:W-:Y:S04]  /*0dd0*/  STS.U16 [R4+UR8+0x1600], R8 ;  /* 0x0016000804007988 */ /* 0x0001e80008000408 */
[----:B------:R-:W-:Y:S01]  /*0de0*/  F2FP.F16.E4M3.UNPACK_B R35, R35 ;  /* 0x00000023ff23723e */ /* 0x000fe200020006ff */
[----:B------:R-:W-:Y:S01]  /*0df0*/  IMAD R37, R38, 0x100, R37 ;  /* 0x0000010026257824 */ /* 0x000fe200078e0225 */
[----:B------:R1:W-:Y:S04]  /*0e00*/  STS.U16 [R4+UR8+0x1a00], R10 ;  /* 0x001a000a04007988 */ /* 0x0003e80008000408 */
[----:B------:R-:W-:Y:S01]  /*0e10*/  F2FP.F16.E4M3.UNPACK_B R37, R37 ;  /* 0x00000025ff25723e */ /* 0x000fe200020006ff */
[----:B------:R2:W-:Y:S01]  /*0e20*/  STS.U16 [R4+UR8+0x1e00], R7 ;  /* 0x001e000704007988 */ /* 0x0005e20008000408 */
[----:B0-----:R-:W-:Y:S01]  /*0e30*/  PRMT R8, R33, 0x7632, R8 ;  /* 0x0000763221087816 */ /* 0x001fe20000000008 */
[----:B------:R-:W-:Y:S01]  /*0e40*/  IMAD R39, R40, 0x100, R39 ;  /* 0x0000010028277824 */ /* 0x000fe200078e0227 */
[----:B-1----:R-:W-:-:S02]  /*0e50*/  PRMT R10, R35, 0x7632, R10 ;  /* 0x00007632230a7816 */ /* 0x002fc4000000000a */
[----:B--2---:R-:W-:Y:S01]  /*0e60*/  PRMT R7, R37, 0x7632, R7 ;  /* 0x0000763225077816 */ /* 0x004fe20000000007 */
[----:B------:R-:W-:Y:S01]  /*0e70*/  IMAD R41, R42, 0x100, R41 ;  /* 0x000001002a297824 */ /* 0x000fe200078e0229 */
[----:B------:R-:W-:Y:S02]  /*0e80*/  F2FP.F16.E4M3.UNPACK_B R23, R23 ;  /* 0x00000017ff17723e */ /* 0x000fe400020006ff */
[----:B------:R-:W-:Y:S02]  /*0e90*/  F2FP.F16.E4M3.UNPACK_B R39, R39 ;  /* 0x00000027ff27723e */ /* 0x000fe400020006ff */
[----:B------:R-:W-:Y:S01]  /*0ea0*/  F2FP.F16.E4M3.UNPACK_B R41, R41 ;  /* 0x00000029ff29723e */ /* 0x000fe200020006ff */
[----:B------:R-:W-:Y:S01]  /*0eb0*/  IMAD R5, R5, 0x100, R12 ;  /* 0x0000010005057824 */ /* 0x000fe200078e020c */
[----:B------:R0:W-:Y:S04]  /*0ec0*/  STS.U16 [R4+UR8+0x2200], R8 ;  /* 0x0022000804007988 */ /* 0x0001e80008000408 */
[----:B------:R-:W-:Y:S01]  /*0ed0*/  F2FP.F16.E4M3.UNPACK_B R5, R5 ;  /* 0x00000005ff05723e */ /* 0x000fe200020006ff */
[----:B------:R-:W-:-:S02]  /*0ee0*/  IMAD R6, R9, 0x100, R6 ;  /* 0x0000010009067824 */ /* 0x000fc400078e0206 */
[----:B------:R-:W-:-:S03]  /*0ef0*/  IMAD R11, R11, 0x100, R14 ;  /* 0x000001000b0b7824 */ /* 0x000fc600078e020e */
[----:B------:R-:W-:Y:S01]  /*0f00*/  F2FP.F16.E4M3.UNPACK_B R6, R6 ;  /* 0x00000006ff06723e */ /* 0x000fe200020006ff */
[----:B------:R1:W-:Y:S01]  /*0f10*/  STS.U16 [R4+UR8+0x2600], R10 ;  /* 0x0026000a04007988 */ /* 0x0003e20008000408 */
[----:B------:R-:W-:-:S03]  /*0f20*/  F2FP.F16.E4M3.UNPACK_B R11, R11 ;  /* 0x0000000bff0b723e */ /* 0x000fc600020006ff */
[----:B------:R2:W-:Y:S01]  /*0f30*/  STS.U16 [R4+UR8+0x2a00], R7 ;  /* 0x002a000704007988 */ /* 0x0005e20008000408 */
[----:B------:R-:W-:Y:S02]  /*0f40*/  PRMT R13, R23, 0x7632, R13 ;  /* 0x00007632170d7816 */ /* 0x000fe4000000000d */
[----:B------:R-:W-:Y:S02]  /*0f50*/  PRMT R12, R39, 0x7632, R12 ;  /* 0x00007632270c7816 */ /* 0x000fe4000000000c */
[----:B0-----:R-:W-:Y:S02]  /*0f60*/  PRMT R8, R41, 0x7632, R8 ;  /* 0x0000763229087816 */ /* 0x001fe40000000008 */
[----:B------:R-:W-:Y:S02]  /*0f70*/  PRMT R9, R6, 0x7632, R9 ;  /* 0x0000763206097816 */ /* 0x000fe40000000009 */
[----:B-1----:R-:W-:Y:S02]  /*0f80*/  PRMT R10, R11, 0x7632, R10 ;  /* 0x000076320b0a7816 */ /* 0x002fe4000000000a */
[----:B--2---:R-:W-:Y:S01]  /*0f90*/  PRMT R7, R5, 0x7632, R7 ;  /* 0x0000763205077816 */ /* 0x004fe20000000007 */
[----:B------:R-:W-:Y:S04]  /*0fa0*/  STS.U16 [R4+UR8], R17 ;  /* 0x0000001104007988 */ /* 0x000fe80008000408 */
[----:B------:R-:W-:Y:S04]  /*0fb0*/  STS.U16 [R4+UR8+0x400], R19 ;  /* 0x0004001304007988 */ /* 0x000fe80008000408 */
        /* <DEDUP_REMOVED lines=15> */
[----:B------:R0:W-:Y:S04]  /*10b0*/  STS.U16 [R4+UR8+0x3600], R7 ;  /* 0x0036000704007988 */ /* 0x0001e80008000408 */
[----:B------:R1:W-:Y:S04]  /*10c0*/  STS.U16 [R4+UR8+0x3800], R6 ;  /* 0x0038000604007988 */ /* 0x0003e80008000408 */
[----:B------:R2:W-:Y:S04]  /*10d0*/  STS.U16 [R4+UR8+0x3a00], R9 ;  /* 0x003a000904007988 */ /* 0x0005e80008000408 */
[----:B------:R2:W-:Y:S01]  /*10e0*/  STS.U16 [R4+UR8+0x3c00], R11 ;  /* 0x003c000b04007988 */ /* 0x0005e20008000408 */
[----:B0-----:R-:W-:-:S03]  /*10f0*/  LOP3.LUT R7, R211, 0x1c, RZ, 0xc0, !PT ;  /* 0x0000001cd3077812 */ /* 0x001fc600078ec0ff */
[----:B------:R2:W-:Y:S01]  /*1100*/  STS.U16 [R4+UR8+0x3e00], R10 ;  /* 0x003e000a04007988 */ /* 0x0005e20008000408 */
[----:B-1----:R-:W-:Y:S01]  /*1110*/  LOP3.LUT R6, R211, 0x3, RZ, 0xc0, !PT ;  /* 0x00000003d3067812 */ /* 0x002fe200078ec0ff */
[----:B------:R-:W-:Y:S06]  /*1120*/  @!P0 BRA `(.L_x_0) ;  /* 0x00000044004c8947 */ /* 0x000fec0003800000 */
[----:B------:R-:W0:Y:S01]  /*1130*/  LDC R13, c[0x0][0x268] ;  /* 0x00009a00ff0d7b82 */ /* 0x000e220000000800 */
[----:B------:R-:W-:Y:S01]  /*1140*/  ULDC.64 UR4, c[0x0][0x260] ;  /* 0x0000980000047ab9 */ /* 0x000fe20000000a00 */
[C---:B------:R-:W-:Y:S01]  /*1150*/  LEA.HI R219, R7.reuse, 0x18, RZ, 0x1e ;  /* 0x0000001807db7811 */ /* 0x040fe200078ff0ff */
[----:B------:R-:W-:Y:S01]  /*1160*/  UIMAD UR4, UR9, UR4, URZ ;  /* 0x00000004090472a4 */ /* 0x000fe2000f8e023f */
[C---:B--2---:R-:W-:Y:S01]  /*1170*/  LEA.HI R9, R7.reuse, 0x10, RZ, 0x1e ;  /* 0x0000001007097811 */ /* 0x044fe200078ff0ff */
[----:B------:R-:W-:Y:S01]  /*1180*/  ULDC.64 UR6, c[0x0][0x218] ;  /* 0x0000860000067ab9 */ /* 0x000fe20000000a00 */
[C---:B------:R-:W-:Y:S01]  /*1190*/  LEA.HI R217, R7.reuse, 0x8, RZ, 0x1e ;  /* 0x0000000807d97811 */ /* 0x040fe200078ff0ff */
[C---:B------:R-:W-:Y:S01]  /*11a0*/  IMAD.IADD R219, R2.reuse, 0x1, R219 ;  /* 0x0000000102db7824 */ /* 0x040fe200078e02db */
[----:B------:R-:W1:Y:S01]  /*11b0*/  LDC.64 R4, c[0x0][0x250] ;  /* 0x00009400ff047b82 */ /* 0x000e620000000a00 */
[----:B------:R-:W-:Y:S01]  /*11c0*/  LEA.HI R216, R7, R2, RZ, 0x1e ;  /* 0x0000000207d87211 */ /* 0x000fe200078ff0ff */
[----:B------:R-:W-:Y:S01]  /*11d0*/  IMAD.IADD R218, R2, 0x1, R9 ;  /* 0x0000000102da7824 */ /* 0x000fe200078e0209 */
[----:B------:R-:W-:Y:S01]  /*11e0*/  ISETP.NE.U32.AND P0, PT, R6, RZ, PT ;  /* 0x000000ff0600720c */ /* 0x000fe20003f05070 */
[----:B------:R-:W-:Y:S01]  /*11f0*/  IMAD.IADD R217, R2, 0x1, R217 ;  /* 0x0000000102d97824 */ /* 0x000fe200078e02d9 */
[C---:B------:R-:W-:Y:S01]  /*1200*/  ISETP.GE.U32.AND P6, PT, R226.reuse, 0x80, PT ;  /* 0x00000080e200780c */ /* 0x040fe20003fc6070 */
[----:B------:R-:W-:Y:S01]  /*1210*/  IMAD.MOV.U32 R223, RZ, RZ, 0x3f800000 ;  /* 0x3f800000ffdf7424 */ /* 0x000fe200078e00ff */
[----:B------:R-:W-:Y:S01]  /*1220*/  CS2R R64, SRZ ;  /* 0x0000000000407805 */ /* 0x000fe2000001ff00 */
[----:B------:R-:W2:Y:S01]  /*1230*/  LDC.64 R10, c[0x0][0x220] ;  /* 0x00008800ff0a7b82 */ /* 0x000ea20000000a00 */
        /* <DEDUP_REMOVED lines=8> */
[----:B0-----:R-:W-:Y:S01]  /*12c0*/  IMAD R142, R3, R13, RZ ;  /* 0x0000000d038e7224 */ /* 0x001fe200078e02ff */
[----:B------:R-:W-:Y:S01]  /*12d0*/  LOP3.LUT R3, R211, 0x1f, RZ, 0xc0, !PT ;  /* 0x0000001fd3037812 */ /* 0x000fe200078ec0ff */
[----:B------:R-:W-:Y:S01]  /*12e0*/  IMAD.MOV.U32 R222, RZ, RZ, 0x3f800000 ;  /* 0x3f800000ffde7424 */ /* 0x000fe200078e00ff */
[----:B------:R-:W-:Y:S01]  /*12f0*/  CS2R R78, SRZ ;  /* 0x00000000004e7805 */ /* 0x000fe2000001ff00 */
[----:B------:R-:W-:Y:S01]  /*1300*/  IMAD R144, R13, 0x8, R142 ;  /* 0x000000080d907824 */ /* 0x000fe200078e028e */
[----:B------:R-:W-:Y:S01]  /*1310*/  CS2R R72, SRZ ;  /* 0x0000000000487805 */ /* 0x000fe2000001ff00 */
[----:B------:R-:W-:Y:S01]  /*1320*/  IMAD R7, R3, UR5, RZ ;  /* 0x0000000503077c24 */ /* 0x000fe2000f8e02ff */
[----:B------:R-:W-:Y:S01]  /*1330*/  ULDC UR5, c[0x0][0x258] ;  /* 0x0000960000057ab9 */ /* 0x000fe20000000800 */
[C---:B------:R-:W-:Y:S01]  /*1340*/  IMAD R146, R13.reuse, 0x8, R144 ;  /* 0x000000080d927824 */ /* 0x040fe200078e0290 */
[----:B------:R-:W-:Y:S01]  /*1350*/  CS2R R74, SRZ ;  /* 0x00000000004a7805 */ /* 0x000fe2000001ff00 */
[----:B------:R-:W-:Y:S01]  /*1360*/  IMAD R3, R226, UR5, RZ ;  /* 0x00000005e2037c24 */ /* 0x000fe2000f8e02ff */
[----:B------:R-:W-:Y:S01]  /*1370*/  USHF.R.S32.HI UR5, URZ, 0x1f, UR4 ;  /* 0x0000001f3f057899 */ /* 0x000fe20008011404 */
[----:B------:R-:W-:Y:S01]  /*1380*/  IMAD R148, R13, 0x8, R146 ;  /* 0x000000080d947824 */ /* 0x000fe200078e0292 */
[----:B------:R-:W-:Y:S01]  /*1390*/  SHF.R.S32.HI R6, RZ, 0x1f, R7 ;  /* 0x0000001fff067819 */ /* 0x000fe20000011407 */
[----:B-1----:R-:W-:Y:S01]  /*13a0*/  IMAD R4, R4, UR9, RZ ;  /* 0x0000000904047c24 */ /* 0x002fe2000f8e02ff */
[----:B--2---:R-:W-:Y:S01]  /*13b0*/  IADD3 R209, P3, P4, R7, UR4, R10 ;  /* 0x0000000407d17c10 */ /* 0x004fe2000fc7e00a */
[----:B------:R-:W-:Y:S01]  /*13c0*/  IMAD R150, R13, 0x8, R148 ;  /* 0x000000080d967824 */ /* 0x000fe200078e0294 */
[----:B------:R-:W-:Y:S01]  /*13d0*/  SHF.R.S32.HI R7, RZ, 0x1f, R3 ;  /* 0x0000001fff077819 */ /* 0x000fe20000011403 */
[----:B------:R-:W-:Y:S01]  /*13e0*/  IMAD.SHL.U32 R9, R5, 0x2, RZ ;  /* 0x0000000205097824 */ /* 0x000fe200078e00ff */
[----:B------:R-:W-:Y:S01]  /*13f0*/  IADD3 R2, P1, P2, R3, UR6, R4 ;  /* 0x0000000603027c10 */ /* 0x000fe2000fa3e004 */
[----:B------:R-:W-:Y:S01]  /*1400*/  IMAD R156, R13, 0x8, R150 ;  /* 0x000000080d9c7824 */ /* 0x000fe200078e0296 */
[----:B------:R-:W-:Y:S01]  /*1410*/  IADD3.X R3, R6, UR5, R11, P3, P4 ;  /* 0x0000000506037c10 */ /* 0x000fe20009fe840b */
[----:B------:R-:W-:Y:S01]  /*1420*/  IMAD R11, R5, 0x3, RZ ;  /* 0x00000003050b7824 */ /* 0x000fe200078e02ff */
[----:B------:R-:W-:Y:S01]  /*1430*/  SHF.R.S32.HI R4, RZ, 0x1f, R4 ;  /* 0x0000001fff047819 */ /* 0x000fe20000011404 */
[----:B------:R-:W-:Y:S01]  /*1440*/  IMAD R158, R13, 0x8, R156 ;  /* 0x000000080d9e7824 */ /* 0x000fe200078e029c */
[C---:B------:R-:W-:Y:S01]  /*1450*/  IADD3 R143, P3, R142.reuse, R209, RZ ;  /* 0x000000d18e8f7210 */ /* 0x040fe20007f7e0ff */
[----:B------:R-:W-:Y:S01]  /*1460*/  IMAD R15, R5, 0x5, RZ ;  /* 0x00000005050f7824 */ /* 0x000fe200078e02ff */
[----:B------:R-:W-:Y:S01]  /*1470*/  IADD3.X R4, R7, UR7, R4, P1, P2 ;  /* 0x0000000707047c10 */ /* 0x000fe20008fe4404 */
[----:B------:R-:W-:Y:S01]  /*1480*/  IMAD R160, R13, 0x8, R158 ;  /* 0x000000080da07824 */ /* 0x000fe200078e029e */
[----:B------:R-:W-:Y:S01]  /*1490*/  LEA.HI.X.SX32 R142, R142, R3, 0x1, P3 ;  /* 0x000000038e8e7211 */ /* 0x000fe200018f0eff */
[----:B------:R-:W-:Y:S01]  /*14a0*/  IMAD R17, R5, 0x6, RZ ;  /* 0x0000000605117824 */ /* 0x000fe200078e02ff */
[-C--:B------:R-:W-:Y:S01]  /*14b0*/  IADD3 R145, P1, R144, R209.reuse, RZ ;  /* 0x000000d190917210 */ /* 0x080fe20007f3e0ff */
[----:B------:R-:W-:Y:S01]  /*14c0*/  IMAD R162, R13, 0x8, R160 ;  /* 0x000000080da27824 */ /* 0x000fe200078e02a0 */
[-C--:B------:R-:W-:Y:S01]  /*14d0*/  IADD3 R147, P2, R146, R209.reuse, RZ ;  /* 0x000000d192937210 */ /* 0x080fe20007f5e0ff */
[----:B------:R-:W-:Y:S01]  /*14e0*/  IMAD R19, R5, 0x7, RZ ;  /* 0x0000000705137824 */ /* 0x000fe200078e02ff */
[----:B------:R-:W-:Y:S01]  /*14f0*/  IADD3 R149, P3, R148, R209, RZ ;  /* 0x000000d194957210 */ /* 0x000fe20007f7e0ff */
[----:B------:R-:W-:Y:S01]  /*1500*/  IMAD R164, R13, 0x8, R162 ;  /* 0x000000080da47824 */ /* 0x000fe200078e02a2 */
[-C--:B------:R-:W-:Y:S01]  /*1510*/  LEA.HI.X.SX32 R144, R144, R3.reuse, 0x1, P1 ;  /* 0x0000000390907211 */ /* 0x080fe200008f0eff */
[----:B------:R-:W-:Y:S01]  /*1520*/  IMAD.SHL.U32 R21, R5, 0x8, RZ ;  /* 0x0000000805157824 */ /* 0x000fe200078e00ff */
[-C--:B------:R-:W-:Y:S01]  /*1530*/  LEA.HI.X.SX32 R146, R146, R3.reuse, 0x1, P2 ;  /* 0x0000000392927211 */ /* 0x080fe200010f0eff */
        /* <DEDUP_REMOVED lines=10> */
[----:B------:R-:W-:Y:S01]  /*15e0*/  IMAD R27, R5, 0xb, RZ ;  /* 0x0000000b051b7824 */ /* 0x000fe200078e02ff */
        /* <DEDUP_REMOVED lines=19> */
[----:B------:R-:W-:Y:S01]  /*1720*/  IMAD.SHL.U32 R37, R5, 0x10, RZ ;  /* 0x0000001005257824 */ /* 0x000fe200078e00ff */
        /* <DEDUP_REMOVED lines=55> */
[C---:B------:R-:W-:Y:S01]  /*1aa0*/  IMAD.SHL.U32 R13, R5.reuse, 0x4, RZ ;  /* 0x00000004050d7824 */ /* 0x040fe200078e00ff */
[-C--:B------:R-:W-:Y:S01]  /*1ab0*/  IADD3 R197, P1, R196, R209.reuse, RZ ;  /* 0x000000d1c4c57210 */ /* 0x080fe20007f3e0ff */
[C---:B------:R-:W-:Y:S01]  /*1ac0*/  IMAD R95, R5.reuse, 0x1e, RZ ;  /* 0x0000001e055f7824 */ /* 0x040fe200078e02ff */
[-C--:B------:R-:W-:Y:S01]  /*1ad0*/  IADD3 R199, P2, R198, R209.reuse, RZ ;  /* 0x000000d1c6c77210 */ /* 0x080fe20007f5e0ff */
[----:B------:R-:W-:Y:S01]  /*1ae0*/  IMAD R97, R5, 0x1f, RZ ;  /* 0x0000001f05617824 */ /* 0x000fe200078e02ff */
[----:B------:R-:W-:Y:S01]  /*1af0*/  IADD3 R201, P3, R200, R209, RZ ;  /* 0x000000d1c8c97210 */ /* 0x000fe20007f7e0ff */
[----:B------:R-:W-:Y:S01]  /*1b00*/  IMAD.MOV.U32 R221, RZ, RZ, 0x3f800000 ;  /* 0x3f800000ffdd7424 */ /* 0x000fe200078e00ff */
[-C--:B------:R-:W-:Y:S01]  /*1b10*/  LEA.HI.X.SX32 R196, R196, R3.reuse, 0x1, P1 ;  /* 0x00000003c4c47211 */ /* 0x080fe200008f0eff */
[----:B------:R-:W-:Y:S01]  /*1b20*/  IMAD.MOV.U32 R220, RZ, RZ, 0x3f800000 ;  /* 0x3f800000ffdc7424 */ /* 0x000fe200078e00ff */
[----:B------:R-:W-:-:S02]  /*1b30*/  LEA.HI.X.SX32 R198, R198, R3, 0x1, P2 ;  /* 0x00000003c6c67211 */ /* 0x000fc400010f0eff */
[----:B------:R-:W-:Y:S02]  /*1b40*/  CS2R R68, SRZ ;  /* 0x0000000000447805 */ /* 0x000fe4000001ff00 */
[----:B------:R-:W-:Y:S02]  /*1b50*/  LEA.HI.X.SX32 R200, R200, R3, 0x1, P3 ;  /* 0x00000003c8c87211 */ /* 0x000fe400018f0eff */
[----:B------:R-:W-:Y:S02]  /*1b60*/  CS2R R70, SRZ ;  /* 0x0000000000467805 */ /* 0x000fe4000001ff00 */
[-C--:B------:R-:W-:Y:S02]  /*1b70*/  IADD3 R203, P1, R202, R209.reuse, RZ ;  /* 0x000000d1cacb7210 */ /* 0x080fe40007f3e0ff */
[----:B------:R-:W-:Y:S02]  /*1b80*/  CS2R R80, SRZ ;  /* 0x0000000000507805 */ /* 0x000fe4000001ff00 */
[----:B------:R-:W-:-:S02]  /*1b90*/  IADD3 R205, P2, R204, R209, RZ ;  /* 0x000000d1cccd7210 */ /* 0x000fc40007f5e0ff */
[----:B------:R-:W-:Y:S02]  /*1ba0*/  CS2R R82, SRZ ;  /* 0x0000000000527805 */ /* 0x000fe4000001ff00 */
[-C--:B------:R-:W-:Y:S02]  /*1bb0*/  IADD3 R207, P3, R206, R209.reuse, RZ ;  /* 0x000000d1cecf7210 */ /* 0x080fe40007f7e0ff */
[----:B------:R-:W-:Y:S02]  /*1bc0*/  CS2R R84, SRZ ;  /* 0x0000000000547805 */ /* 0x000fe4000001ff00 */
[----:B------:R-:W-:Y:S02]  /*1bd0*/  IADD3 R209, P4, R208, R209, RZ ;  /* 0x000000d1d0d17210 */ /* 0x000fe40007f9e0ff */
[----:B------:R-:W-:Y:S02]  /*1be0*/  CS2R R86, SRZ ;  /* 0x0000000000567805 */ /* 0x000fe4000001ff00 */
[----:B------:R-:W-:-:S02]  /*1bf0*/  LEA.HI.X.SX32 R202, R202, R3, 0x1, P1 ;  /* 0x00000003caca7211 */ /* 0x000fc400008f0eff */
[----:B------:R-:W-:Y:S02]  /*1c00*/  CS2R R62, SRZ ;  /* 0x00000000003e7805 */ /* 0x000fe4000001ff00 */
[-C--:B------:R-:W-:Y:S01]  /*1c10*/  LEA.HI.X.SX32 R204, R204, R3.reuse, 0x1, P2 ;  /* 0x00000003cccc7211 */ /* 0x080fe200010f0eff */
[----:B------:R-:W-:Y:S01]  /*1c20*/  UMOV UR6, URZ ;  /* 0x0000003f00067c82 */ /* 0x000fe20008000000 */
[-C--:B------:R-:W-:Y:S01]  /*1c30*/  LEA.HI.X.SX32 R206, R206, R3.reuse, 0x1, P3 ;  /* 0x00000003cece7211 */ /* 0x080fe200018f0eff */
[----:B------:R-:W-:Y:S01]  /*1c40*/  UMOV UR7, URZ ;  /* 0x0000003f00077c82 */ /* 0x000fe20008000000 */
[----:B------:R-:W-:Y:S01]  /*1c50*/  LEA.HI.X.SX32 R208, R208, R3, 0x1, P4 ;  /* 0x00000003d0d07211 */ /* 0x000fe200020f0eff */
[----:B------:R-:W-:Y:S01]  /*1c60*/  UMOV UR4, URZ ;  /* 0x0000003f00047c82 */ /* 0x000fe20008000000 */
[----:B------:R-:W-:Y:S01]  /*1c70*/  IADD3 R3, P1, R2, R5, RZ ;  /* 0x0000000502037210 */ /* 0x000fe20007f3e0ff */
[----:B------:R-:W-:Y:S01]  /*1c80*/  UMOV UR5, URZ ;  /* 0x0000003f00057c82 */ /* 0x000fe20008000000 */
[----:B------:R-:W-:Y:S01]  /*1c90*/  IADD3 R6, P2, R9, R2, RZ ;  /* 0x0000000209067210 */ /* 0x000fe20007f5e0ff */
[----:B------:R-:W-:Y:S01]  /*1ca0*/  ULDC UR13, c[0x0][0x238] ;  /* 0x00008e00000d7ab9 */ /* 0x000fe20000000800 */
[----:B------:R-:W-:Y:S01]  /*1cb0*/  LEA.HI.X.SX32 R5, R5, R4, 0x1, P1 ;  /* 0x0000000405057211 */ /* 0x000fe200008f0eff */
[----:B------:R-:W-:Y:S01]  /*1cc0*/  ULDC UR14, c[0x0][0x264] ;  /* 0x00009900000e7ab9 */ /* 0x000fe20000000800 */
[-C--:B------:R-:W-:Y:S01]  /*1cd0*/  IADD3 R7, P3, R11, R2.reuse, RZ ;  /* 0x000000020b077210 */ /* 0x080fe20007f7e0ff */
[----:B------:R-:W-:Y:S01]  /*1ce0*/  ULDC UR15, c[0x0][0x254] ;  /* 0x00009500000f7ab9 */ /* 0x000fe20000000800 */
[----:B------:R-:W-:-:S02]  /*1cf0*/  IADD3 R8, P1, R13, R2, RZ ;  /* 0x000000020d087210 */ /* 0x000fc40007f3e0ff */
[-C--:B------:R-:W-:Y:S02]  /*1d00*/  LEA.HI.X.SX32 R9, R9, R4.reuse, 0x1, P2 ;  /* 0x0000000409097211 */ /* 0x080fe400010f0eff */
[-C--:B------:R-:W-:Y:S02]  /*1d10*/  LEA.HI.X.SX32 R11, R11, R4.reuse, 0x1, P3 ;  /* 0x000000040b0b7211 */ /* 0x080fe400018f0eff */
[----:B------:R-:W-:Y:S02]  /*1d20*/  LEA.HI.X.SX32 R13, R13, R4, 0x1, P1 ;  /* 0x000000040d0d7211 */ /* 0x000fe400008f0eff */
[-C--:B------:R-:W-:Y:S02]  /*1d30*/  IADD3 R12, P2, R17, R2.reuse, RZ ;  /* 0x00000002110c7210 */ /* 0x080fe40007f5e0ff */
[-C--:B------:R-:W-:Y:S02]  /*1d40*/  IADD3 R14, P3, R19, R2.reuse, RZ ;  /* 0x00000002130e7210 */ /* 0x080fe40007f7e0ff */
        /* <DEDUP_REMOVED lines=31> */
[----:B------:R-:W-:Y:S02]  /*1f40*/  IADD3 R129, P1, R55, R2, RZ ;  /* 0x0000000237817210 */ /* 0x000fe40007f3e0ff */
[-C--:B------:R-:W-:Y:S02]  /*1f50*/  LEA.HI.X.SX32 R15, R15, R4.reuse, 0x1, P4 ;  /* 0x000000040f0f7211 */ /* 0x080fe400020f0eff */
[-C--:B------:R-:W-:Y:S02]  /*1f60*/  LEA.HI.X.SX32 R124, R51, R4.reuse, 0x1, P2 ;  /* 0x00000004337c7211 */ /* 0x080fe400010f0eff */
[-C--:B------:R-:W-:Y:S02]  /*1f70*/  LEA.HI.X.SX32 R126, R53, R4.reuse, 0x1, P3 ;  /* 0x00000004357e7211 */ /* 0x080fe400018f0eff */
[----:B------:R-:W-:Y:S02]  /*1f80*/  LEA.HI.X.SX32 R128, R55, R4, 0x1, P1 ;  /* 0x0000000437807211 */ /* 0x000fe400008f0eff */
[----:B------:R-:W-:-:S02]  /*1f90*/  IADD3 R18, P4, R23, R2, RZ ;  /* 0x0000000217127210 */ /* 0x000fc40007f9e0ff */
[-C--:B------:R-:W-:Y:S02]  /*1fa0*/  IADD3 R131, P2, R57, R2.reuse, RZ ;  /* 0x0000000239837210 */ /* 0x080fe40007f5e0ff */
[-C--:B------:R-:W-:Y:S02]  /*1fb0*/  IADD3 R133, P3, R59, R2.reuse, RZ ;  /* 0x000000023b857210 */ /* 0x080fe40007f7e0ff */
[----:B------:R-:W-:Y:S02]  /*1fc0*/  IADD3 R135, P1, R61, R2, RZ ;  /* 0x000000023d877210 */ /* 0x000fe40007f3e0ff */
[-C--:B------:R-:W-:Y:S02]  /*1fd0*/  LEA.HI.X.SX32 R23, R23, R4.reuse, 0x1, P4 ;  /* 0x0000000417177211 */ /* 0x080fe400020f0eff */
[-C--:B------:R-:W-:Y:S02]  /*1fe0*/  LEA.HI.X.SX32 R130, R57, R4.reuse, 0x1, P2 ;  /* 0x0000000439827211 */ /* 0x080fe400010f0eff */
[----:B------:R-:W-:-:S02]  /*1ff0*/  LEA.HI.X.SX32 R132, R59, R4, 0x1, P3 ;  /* 0x000000043b847211 */ /* 0x000fc400018f0eff */
[----:B------:R-:W-:Y:S02]  /*2000*/  LEA.HI.X.SX32 R134, R61, R4, 0x1, P1 ;  /* 0x000000043d867211 */ /* 0x000fe400008f0eff */
[----:B------:R-:W-:Y:S02]  /*2010*/  CS2R R60, SRZ ;  /* 0x00000000003c7805 */ /* 0x000fe4000001ff00 */
[-C--:B------:R-:W-:Y:S02]  /*2020*/  IADD3 R26, P4, R31, R2.reuse, RZ ;  /* 0x000000021f1a7210 */ /* 0x080fe40007f9e0ff */
[-C--:B------:R-:W-:Y:S02]  /*2030*/  IADD3 R137, P2, R93, R2.reuse, RZ ;  /* 0x000000025d897210 */ /* 0x080fe40007f5e0ff */
[-C--:B------:R-:W-:Y:S02]  /*2040*/  IADD3 R139, P3, R95, R2.reuse, RZ ;  /* 0x000000025f8b7210 */ /* 0x080fe40007f7e0ff */
[----:B------:R-:W-:-:S02]  /*2050*/  IADD3 R141, P1, R97, R2, RZ ;  /* 0x00000002618d7210 */ /* 0x000fc40007f3e0ff */
[----:B------:R-:W-:Y:S02]  /*2060*/  ISETP.LT.U32.AND P0, PT, R226, 0x80, !P0 ;  /* 0x00000080e200780c */ /* 0x000fe40004701070 */
[-C--:B------:R-:W-:Y:S02]  /*2070*/  LEA.HI.X.SX32 R31, R31, R4.reuse, 0x1, P4 ;  /* 0x000000041f1f7211 */ /* 0x080fe400020f0eff */
[-C--:B------:R-:W-:Y:S02]  /*2080*/  LEA.HI.X.SX32 R136, R93, R4.reuse, 0x1, P2 ;  /* 0x000000045d887211 */ /* 0x080fe400010f0eff */
[-C--:B------:R-:W-:Y:S02]  /*2090*/  LEA.HI.X.SX32 R138, R95, R4.reuse, 0x1, P3 ;  /* 0x000000045f8a7211 */ /* 0x080fe400018f0eff */
[----:B------:R-:W-:-:S07]  /*20a0*/  LEA.HI.X.SX32 R140, R97, R4, 0x1, P1 ;  /* 0x00000004618c7211 */ /* 0x000fce00008f0eff */
.L_x_1:
[----:B------:R-:W-:Y:S02]  /*20b0*/  USHF.R.S32.HI UR12, URZ, 0x1f, UR4 ;  /* 0x0000001f3f0c7899 */ /* 0x000fe40008011404 */
[----:B------:R-:W-:Y:S02]  /*20c0*/  IADD3 R50, P1, R2, UR4, RZ ;  /* 0x0000000402327c10 */ /* 0x000fe4000ff3e0ff */
[----:B------:R-:W-:Y:S02]  /*20d0*/  IADD3 R48, P2, R3, UR4, RZ ;  /* 0x0000000403307c10 */ /* 0x000fe4000ff5e0ff */
[----:B------:R-:W-:Y:S02]  /*20e0*/  IADD3.X R51, R4, UR12, RZ, P1, !PT ;  /* 0x0000000c04337c10 */ /* 0x000fe40008ffe4ff */
[----:B------:R-:W-:Y:S02]  /*20f0*/  IADD3 R46, P1, R6, UR4, RZ ;  /* 0x00000004062e7c10 */ /* 0x000fe4000ff3e0ff */
[----:B------:R-:W-:Y:S01]  /*2100*/  IADD3.X R49, R5, UR12, RZ, P2, !PT ;  /* 0x0000000c05317c10 */ /* 0x000fe200097fe4ff */
[----:B------:R0:W2:Y:S01]  /*2110*/  LDG.E.U8 R59, desc[UR10][R50.64] ;  /* 0x0000000a323b7981 */ /* 0x0000a2000c1e1100 */
[----:B------:R-:W-:-:S02]  /*2120*/  IADD3.X R47, R9, UR12, RZ, P1, !PT ;  /* 0x0000000c092f7c10 */ /* 0x000fc40008ffe4ff */
[----:B------:R-:W-:Y:S01]  /*2130*/  IADD3 R44, P2, R7, UR4, RZ ;  /* 0x00000004072c7c10 */ /* 0x000fe2000ff5e0ff */
[----:B------:R1:W3:Y:S01]  /*2140*/  LDG.E.U8 R58, desc[UR10][R48.64] ;  /* 0x0000000a303a7981 */ /* 0x0002e2000c1e1100 */
[----:B------:R-:W-:Y:S02]  /*2150*/  IADD3 R56, P1, R8, UR4, RZ ;  /* 0x0000000408387c10 */ /* 0x000fe4000ff3e0ff */
[----:B------:R-:W-:Y:S01]  /*2160*/  IADD3.X R45, R11, UR12, RZ, P2, !PT ;  /* 0x0000000c0b2d7c10 */ /* 0x000fe200097fe4ff */
[----:B------:R4:W5:Y:S01]  /*2170*/  LDG.E.U8 R92, desc[UR10][R46.64] ;  /* 0x0000000a2e5c7981 */ /* 0x000962000c1e1100 */
[----:B------:R-:W-:Y:S02]  /*2180*/  IADD3.X R57, R13, UR12, RZ, P1, !PT ;  /* 0x0000000c0d397c10 */ /* 0x000fe40008ffe4ff */
[----:B------:R-:W-:Y:S01]  /*2190*/  IADD3 R54, P2, R10, UR4, RZ ;  /* 0x000000040a367c10 */ /* 0x000fe2000ff5e0ff */
[----:B------:R4:W5:Y:S01]  /*21a0*/  LDG.E.U8 R93, desc[UR10][R44.64] ;  /* 0x0000000a2c5d7981 */ /* 0x000962000c1e1100 */
[----:B------:R-:W-:-:S02]  /*21b0*/  IADD3 R52, P1, R12, UR4, RZ ;  /* 0x000000040c347c10 */ /* 0x000fc4000ff3e0ff */
[----:B------:R-:W-:Y:S01]  /*21c0*/  IADD3.X R55, R15, UR12, RZ, P2, !PT ;  /* 0x0000000c0f377c10 */ /* 0x000fe200097fe4ff */
[----:B------:R4:W5:Y:S01]  /*21d0*/  LDG.E.U8 R94, desc[UR10][R56.64] ;  /* 0x0000000a385e7981 */ /* 0x000962000c1e1100 */
[----:B------:R-:W-:Y:S02]  /*21e0*/  IADD3.X R53, R17, UR12, RZ, P1, !PT ;  /* 0x0000000c11357c10 */ /* 0x000fe40008ffe4ff */
[----:B0-----:R-:W-:Y:S01]  /*21f0*/  IADD3 R50, P2, R14, UR4, RZ ;  /* 0x000000040e327c10 */ /* 0x001fe2000ff5e0ff */
[----:B------:R0:W5:Y:S01]  /*2200*/  LDG.E.U8 R95, desc[UR10][R54.64] ;  /* 0x0000000a365f7981 */ /* 0x000162000c1e1100 */
[----:B-1----:R-:W-:Y:S02]  /*2210*/  IADD3 R48, P1, R16, UR4, RZ ;  /* 0x0000000410307c10 */ /* 0x002fe4000ff3e0ff */
[----:B------:R-:W-:Y:S01]  /*2220*/  IADD3.X R51, R19, UR12, RZ, P2, !PT ;  /* 0x0000000c13337c10 */ /* 0x000fe200097fe4ff */
[----:B------:R1:W5:Y:S01]  /*2230*/  LDG.E.U8 R96, desc[UR10][R52.64] ;  /* 0x0000000a34607981 */ /* 0x000362000c1e1100 */
[----:B------:R-:W-:-:S02]  /*2240*/  IADD3.X R49, R21, UR12, RZ, P1, !PT ;  /* 0x0000000c15317c10 */ /* 0x000fc40008ffe4ff */
[----:B----4-:R-:W-:Y:S01]  /*2250*/  IADD3 R46, P2, R18, UR4, RZ ;  /* 0x00000004122e7c10 */ /* 0x010fe2000ff5e0ff */
[----:B------:R4:W5:Y:S01]  /*2260*/  LDG.E.U8 R97, desc[UR10][R50.64] ;  /* 0x0000000a32617981 */ /* 0x000962000c1e1100 */
[----:B------:R-:W-:Y:S02]  /*2270*/  IADD3 R44, P1, R20, UR4, RZ ;  /* 0x00000004142c7c10 */ /* 0x000fe4000ff3e0ff */
[----:B------:R-:W-:Y:S01]  /*2280*/  IADD3.X R47, R23, UR12, RZ, P2, !PT ;  /* 0x0000000c172f7c10 */ /* 0x000fe200097fe4ff */
[----:B------:R4:W3:Y:S01]  /*2290*/  LDG.E.U8 R99, desc[UR10][R48.64] ;  /* 0x0000000a30637981 */ /* 0x0008e2000c1e1100 */
[----:B------:R-:W-:Y:S02]  /*22a0*/  IADD3.X R45, R25, UR12, RZ, P1, !PT ;  /* 0x0000000c192d7c10 */ /* 0x000fe40008ffe4ff */
[----:B------:R-:W-:Y:S01]  /*22b0*/  IADD3 R56, P2, R22, UR4, RZ ;  /* 0x0000000416387c10 */ /* 0x000fe2000ff5e0ff */
[----:B------:R4:W5:Y:S01]  /*22c0*/  LDG.E.U8 R98, desc[UR10][R46.64] ;  /* 0x0000000a2e627981 */ /* 0x000962000c1e1100 */
[----:B0-----:R-:W-:-:S02]  /*22d0*/  IADD3 R54, P1, R24, UR4, RZ ;  /* 0x0000000418367c10 */ /* 0x001fc4000ff3e0ff */
[----:B------:R-:W-:Y:S01]  /*22e0*/  IADD3.X R57, R27, UR12, RZ, P2, !PT ;  /* 0x0000000c1b397c10 */ /* 0x000fe200097fe4ff */
[----:B------:R0:W5:Y:S01]  /*22f0*/  LDG.E.U8 R100, desc[UR10][R44.64] ;  /* 0x0000000a2c647981 */ /* 0x000162000c1e1100 */
[----:B------:R-:W-:Y:S02]  /*2300*/  IADD3.X R55, R29, UR12, RZ, P1, !PT ;  /* 0x0000000c1d377c10 */ /* 0x000fe40008ffe4ff */
[----:B-1----:R-:W-:Y:S01]  /*2310*/  IADD3 R52, P2, R26, UR4, RZ ;  /* 0x000000041a347c10 */ /* 0x002fe2000ff5e0ff */
[----:B------:R1:W5:Y:S01]  /*2320*/  LDG.E.U8 R101, desc[UR10][R56.64] ;  /* 0x0000000a38657981 */ /* 0x000362000c1e1100 */
[----:B----4-:R-:W-:Y:S02]  /*2330*/  IADD3 R50, P1, R28, UR4, RZ ;  /* 0x000000041c327c10 */ /* 0x010fe4000ff3e0ff */
[----:B------:R-:W-:Y:S01]  /*2340*/  IADD3.X R53, R31, UR12, RZ, P2, !PT ;  /* 0x0000000c1f357c10 */ /* 0x000fe200097fe4ff */
[----:B------:R4:W5:Y:S01]  /*2350*/  LDG.E.U8 R102, desc[UR10][R54.64] ;  /* 0x0000000a36667981 */ /* 0x000962000c1e1100 */
[----:B------:R-:W-:-:S02]  /*2360*/  IADD3.X R51, R33, UR12, RZ, P1, !PT ;  /* 0x0000000c21337c10 */ /* 0x000fc40008ffe4ff */
[----:B------:R-:W-:Y:S01]  /*2370*/  IADD3 R48, P2, R30, UR4, RZ ;  /* 0x000000041e307c10 */ /* 0x000fe2000ff5e0ff */
[----:B------:R4:W5:Y:S01]  /*2380*/  LDG.E.U8 R103, desc[UR10][R52.64] ;  /* 0x0000000a34677981 */ /* 0x000962000c1e1100 */
[----:B------:R-:W-:Y:S02]  /*2390*/  IADD3 R46, P1, R32, UR4, RZ ;  /* 0x00000004202e7c10 */ /* 0x000fe4000ff3e0ff */
[----:B------:R-:W-:Y:S01]  /*23a0*/  IADD3.X R49, R35, UR12, RZ, P2, !PT ;  /* 0x0000000c23317c10 */ /* 0x000fe200097fe4ff */
[----:B------:R4:W5:Y:S01]  /*23b0*/  LDG.E.U8 R112, desc[UR10][R50.64] ;  /* 0x0000000a32707981 */ /* 0x000962000c1e1100 */
[----:B------:R-:W-:Y:S02]  /*23c0*/  IADD3.X R47, R37, UR12, RZ, P1, !PT ;  /* 0x0000000c252f7c10 */ /* 0x000fe40008ffe4ff */
[----:B0-----:R-:W-:Y:S01]  /*23d0*/  IADD3 R44, P2, R34, UR4, RZ ;  /* 0x00000004222c7c10 */ /* 0x001fe2000ff5e0ff */
[----:B------:R0:W5:Y:S01]  /*23e0*/  LDG.E.U8 R113, desc[UR10][R48.64] ;  /* 0x0000000a30717981 */ /* 0x000162000c1e1100 */
[----:B-1----:R-:W-:-:S02]  /*23f0*/  IADD3 R56, P1, R36, UR4, RZ ;  /* 0x0000000424387c10 */ /* 0x002fc4000ff3e0ff */
[----:B------:R-:W-:Y:S01]  /*2400*/  IADD3.X R45, R39, UR12, RZ, P2, !PT ;  /* 0x0000000c272d7c10 */ /* 0x000fe200097fe4ff */
[----:B------:R1:W5:Y:S01]  /*2410*/  LDG.E.U8 R105, desc[UR10][R46.64] ;  /* 0x0000000a2e697981 */ /* 0x000362000c1e1100 */
[----:B------:R-:W-:Y:S02]  /*2420*/  IADD3.X R57, R41, UR12, RZ, P1, !PT ;  /* 0x0000000c29397c10 */ /* 0x000fe40008ffe4ff */
[----:B----4-:R-:W-:Y:S01]  /*2430*/  IADD3 R54, P2, R38, UR4, RZ ;  /* 0x0000000426367c10 */ /* 0x010fe2000ff5e0ff */
[----:B------:R4:W5:Y:S01]  /*2440*/  LDG.E.U8 R104, desc[UR10][R44.64] ;  /* 0x0000000a2c687981 */ /* 0x000962000c1e1100 */
[----:B------:R-:W-:Y:S02]  /*2450*/  IADD3 R52, P1, R40, UR4, RZ ;  /* 0x0000000428347c10 */ /* 0x000fe4000ff3e0ff */
[----:B------:R-:W-:Y:S01]  /*2460*/  IADD3.X R55, R42, UR12, RZ, P2, !PT ;  /* 0x0000000c2a377c10 */ /* 0x000fe200097fe4ff */
[----:B------:R4:W5:Y:S01]  /*2470*/  LDG.E.U8 R106, desc[UR10][R56.64] ;  /* 0x0000000a386a7981 */ /* 0x000962000c1e1100 */
[----:B------:R-:W-:-:S02]  /*2480*/  IADD3.X R53, R43, UR12, RZ, P1, !PT ;  /* 0x0000000c2b357c10 */ /* 0x000fc40008ffe4ff */
[----:B------:R-:W-:Y:S01]  /*2490*/  IADD3 R50, P2, R127, UR4, RZ ;  /* 0x000000047f327c10 */ /* 0x000fe2000ff5e0ff */
[----:B------:R4:W5:Y:S01]  /*24a0*/  LDG.E.U8 R107, desc[UR10][R54.64] ;  /* 0x0000000a366b7981 */ /* 0x000962000c1e1100 */
[----:B0-----:R-:W-:Y:S02]  /*24b0*/  IADD3 R48, P1, R121, UR4, RZ ;  /* 0x0000000479307c10 */ /* 0x001fe4000ff3e0ff */
[----:B------:R-:W-:Y:S01]  /*24c0*/  IADD3.X R51, R126, UR12, RZ, P2, !PT ;  /* 0x0000000c7e337c10 */ /* 0x000fe200097fe4ff */
[----:B------:R0:W5:Y:S01]  /*24d0*/  LDG.E.U8 R108, desc[UR10][R52.64] ;  /* 0x0000000a346c7981 */ /* 0x000162000c1e1100 */
[----:B------:R-:W-:Y:S02]  /*24e0*/  IADD3.X R49, R120, UR12, RZ, P1, !PT ;  /* 0x0000000c78317c10 */ /* 0x000fe40008ffe4ff */
[----:B-1----:R-:W-:Y:S01]  /*24f0*/  IADD3 R46, P2, R129, UR4, RZ ;  /* 0x00000004812e7c10 */ /* 0x002fe2000ff5e0ff */
[----:B------:R1:W5:Y:S01]  /*2500*/  LDG.E.U8 R111, desc[UR10][R50.64] ;  /* 0x0000000a326f7981 */ /* 0x000362000c1e1100 */
[----:B----4-:R-:W-:-:S02]  /*2510*/  IADD3 R44, P1, R131, UR4, RZ ;  /* 0x00000004832c7c10 */ /* 0x010fc4000ff3e0ff */
[----:B------:R-:W-:Y:S01]  /*2520*/  IADD3.X R47, R128, UR12, RZ, P2, !PT ;  /* 0x0000000c802f7c10 */ /* 0x000fe200097fe4ff */
[----:B------:R-:W4:Y:S01]  /*2530*/  LDG.E.U8 R109, desc[UR10][R48.64] ;  /* 0x0000000a306d7981 */ /* 0x000f22000c1e1100 */
[----:B------:R-:W-:Y:S02]  /*2540*/  IADD3.X R45, R130, UR12, RZ, P1, !PT ;  /* 0x0000000c822d7c10 */ /* 0x000fe40008ffe4ff */
[----:B------:R-:W-:Y:S01]  /*2550*/  IADD3 R56, P2, R133, UR4, RZ ;  /* 0x0000000485387c10 */ /* 0x000fe2000ff5e0ff */
[----:B------:R1:W4:Y:S01]  /*2560*/  LDG.E.U8 R110, desc[UR10][R46.64] ;  /* 0x0000000a2e6e7981 */ /* 0x000322000c1e1100 */
[----:B------:R-:W-:Y:S02]  /*2570*/  IADD3 R54, P1, R135, UR4, RZ ;  /* 0x0000000487367c10 */ /* 0x000fe4000ff3e0ff */
[----:B------:R-:W-:Y:S01]  /*2580*/  IADD3.X R57, R132, UR12, RZ, P2, !PT ;  /* 0x0000000c84397c10 */ /* 0x000fe200097fe4ff */
[----:B------:R1:W4:Y:S01]  /*2590*/  LDG.E.U8 R114, desc[UR10][R44.64] ;  /* 0x0000000a2c727981 */ /* 0x000322000c1e1100 */
[----:B------:R-:W-:-:S02]  /*25a0*/  IADD3.X R55, R134, UR12, RZ, P1, !PT ;  /* 0x0000000c86377c10 */ /* 0x000fc40008ffe4ff */
[----:B0-----:R-:W-:Y:S02]  /*25b0*/  IADD3 R52, P2, R137, UR4, RZ ;  /* 0x0000000489347c10 */ /* 0x001fe4000ff5e0ff */
[----:B-1----:R-:W-:Y:S01]  /*25c0*/  IADD3 R50, P1, R123, UR4, RZ ;  /* 0x000000047b327c10 */ /* 0x002fe2000ff3e0ff */
[----:B------:R-:W4:Y:S01]  /*25d0*/  LDG.E.U8 R57, desc[UR10][R56.64] ;  /* 0x0000000a38397981 */ /* 0x000f22000c1e1100 */
[----:B------:R-:W-:Y:S02]  /*25e0*/  IADD3.X R53, R136, UR12, RZ, P2, !PT ;  /* 0x0000000c88357c10 */ /* 0x000fe400097fe4ff */
[----:B------:R-:W-:Y:S01]  /*25f0*/  IADD3 R46, P3, R139, UR4, RZ ;  /* 0x000000048b2e7c10 */ /* 0x000fe2000ff7e0ff */
[----:B------:R0:W4:Y:S01]  /*2600*/  LDG.E.U8 R54, desc[UR10][R54.64] ;  /* 0x0000000a36367981 */ /* 0x000122000c1e1100 */
[----:B------:R-:W-:Y:S02]  /*2610*/  IADD3.X R51, R122, UR12, RZ, P1, !PT ;  /* 0x0000000c7a337c10 */ /* 0x000fe40008ffe4ff */
[----:B------:R-:W-:Y:S01]  /*2620*/  IADD3 R48, P2, R125, UR4, RZ ;  /* 0x000000047d307c10 */ /* 0x000fe2000ff5e0ff */
[----:B------:R1:W4:Y:S01]  /*2630*/  LDG.E.U8 R52, desc[UR10][R52.64] ;  /* 0x0000000a34347981 */ /* 0x000322000c1e1100 */
[----:B------:R-:W-:-:S02]  /*2640*/  IADD3 R44, P1, R141, UR4, RZ ;  /* 0x000000048d2c7c10 */ /* 0x000fc4000ff3e0ff */
[----:B------:R-:W-:Y:S01]  /*2650*/  IADD3.X R47, R138, UR12, RZ, P3, !PT ;  /* 0x0000000c8a2f7c10 */ /* 0x000fe20009ffe4ff */
[----:B------:R-:W4:Y:S01]  /*2660*/  LDG.E.U8 R50, desc[UR10][R50.64] ;  /* 0x0000000a32327981 */ /* 0x000f22000c1e1100 */
[----:B------:R-:W-:Y:S02]  /*2670*/  IADD3.X R49, R124, UR12, RZ, P2, !PT ;  /* 0x0000000c7c317c10 */ /* 0x000fe400097fe4ff */
[----:B------:R-:W-:Y:S01]  /*2680*/  IADD3.X R45, R140, UR12, RZ, P1, !PT ;  /* 0x0000000c8c2d7c10 */ /* 0x000fe20008ffe4ff */
[----:B------:R1:W4:Y:S04]  /*2690*/  LDG.E.U8 R115, desc[UR10][R46.64] ;  /* 0x0000000a2e737981 */ /* 0x000328000c1e1100 */
[----:B------:R-:W4:Y:S04]  /*26a0*/  LDG.E.U8 R56, desc[UR10][R48.64] ;  /* 0x0000000a30387981 */ /* 0x000f28000c1e1100 */
[----:B------:R1:W4:Y:S01]  /*26b0*/  LDG.E.U8 R116, desc[UR10][R44.64] ;  /* 0x0000000a2c747981 */ /* 0x000322000c1e1100 */
[----:B0-----:R-:W-:Y:S01]  /*26c0*/  IMAD.SHL.U32 R55, R211, 0x40, RZ ;  /* 0x00000040d3377824 */ /* 0x001fe200078e00ff */
[----:B------:R-:W-:Y:S01]  /*26d0*/  BAR.SYNC.DEFER_BLOCKING 0x0 ;  /* 0x0000000000007b1d */ /* 0x000fe20000010000 */
[----:B------:R-:W-:-:S02]  /*26e0*/  SHF.R.S32.HI R118, RZ, 0x1, R211 ;  /* 0x00000001ff767819 */ /* 0x000fc400000114d3 */
[----:B-1----:R-:W-:Y:S02]  /*26f0*/  SHF.R.S32.HI R53, RZ, 0x3, R211 ;  /* 0x00000003ff357819 */ /* 0x002fe400000114d3 */
[C---:B------:R-:W-:Y:S02]  /*2700*/  LOP3.LUT R231, R211.reuse, 0x60, RZ, 0xc0, !PT ;  /* 0x00000060d3e77812 */ /* 0x040fe400078ec0ff */
[----:B------:R-:W-:Y:S02]  /*2710*/  LOP3.LUT R154, R211, 0x7, RZ, 0xc0, !PT ;  /* 0x00000007d39a7812 */ /* 0x000fe400078ec0ff */
[----:B------:R-:W-:Y:S02]  /*2720*/  LOP3.LUT R55, R55, 0x40, RZ, 0xc0, !PT ;  /* 0x0000004037377812 */ /* 0x000fe400078ec0ff */
[----:B------:R-:W-:Y:S02]  /*2730*/  SGXT R118, R118, 0x1 ;  /* 0x000000017676781a */ /* 0x000fe40000000200 */
[----:B------:R-:W-:Y:S01]  /*2740*/  SGXT R46, R53, 0x1 ;  /* 0x00000001352e781a */ /* 0x000fe20000000200 */
[----:B------:R-:W-:Y:S01]  /*2750*/  IMAD R51, R231, 0x4, R154 ;  /* 0x00000004e7337824 */ /* 0x000fe200078e029a */
[----:B------:R-:W-:-:S02]  /*2760*/  LOP3.LUT R118, R55, 0x120, R118, 0xf8, !PT ;  /* 0x0000012037767812 */ /* 0x000fc400078ef876 */
[C---:B------:R-:W-:Y:S02]  /*2770*/  LOP3.LUT R45, R211.reuse, 0x4, RZ, 0xc0, !PT ;  /* 0x00000004d32d7812 */ /* 0x040fe400078ec0ff */
[----:B------:R-:W-:Y:S01]  /*2780*/  LOP3.LUT R46, R46, 0x90, RZ, 0xc0, !PT ;  /* 0x000000902e2e7812 */ /* 0x000fe200078ec0ff */
[----:B------:R-:W-:Y:S02]  /*2790*/  IMAD.SHL.U32 R44, R211, 0x2, RZ ;  /* 0x00000002d32c7824 */ /* 0x000fe400078e00ff */
[----:B------:R-:W-:Y:S01]  /*27a0*/  IMAD.SHL.U32 R51, R51, 0x10, RZ ;  /* 0x0000001033337824 */ /* 0x000fe200078e00ff */
[----:B------:R-:W-:Y:S01]  /*27b0*/  LOP3.LUT R46, R46, 0x10, R211, 0x78, !PT ;  /* 0x000000102e2e7812 */ /* 0x000fe200078e78d3 */
[----:B------:R-:W-:Y:S01]  /*27c0*/  IMAD R45, R45, 0x80, R118 ;  /* 0x000000802d2d7824 */ /* 0x000fe200078e0276 */
[C---:B------:R-:W-:Y:S02]  /*27d0*/  LOP3.LUT R49, R226.reuse, 0x10, RZ, 0x3c, !PT ;  /* 0x00000010e2317812 */ /* 0x040fe400078e3cff */
[----:B------:R-:W-:Y:S01]  /*27e0*/  LOP3.LUT R51, R51, 0x30, R44, 0x78, !PT ;  /* 0x0000003033337812 */ /* 0x000fe200078e782c */
[----:B------:R-:W-:Y:S01]  /*27f0*/  IMAD.IADD R233, R45, 0x1, R46 ;  /* 0x000000012de97824 */ /* 0x000fe200078e022e */
[----:B------:R-:W-:-:S02]  /*2800*/  LOP3.LUT R45, R226, 0x20, RZ, 0x3c, !PT ;  /* 0x00000020e22d7812 */ /* 0x000fc400078e3cff */
[C---:B------:R-:W-:Y:S02]  /*2810*/  LOP3.LUT R44, R226.reuse, 0x30, RZ, 0x3c, !PT ;  /* 0x00000030e22c7812 */ /* 0x040fe400078e3cff */
[C---:B------:R-:W-:Y:S02]  /*2820*/  LOP3.LUT R47, R226.reuse, 0x40, RZ, 0x3c, !PT ;  /* 0x00000040e22f7812 */ /* 0x040fe400078e3cff */
[----:B------:R-:W-:Y:S01]  /*2830*/  LOP3.LUT R46, R226, 0x50, RZ, 0x3c, !PT ;  /* 0x00000050e22e7812 */ /* 0x000fe200078e3cff */
[----:B------:R-:W-:Y:S01]  /*2840*/  IMAD R154, R154, 0x100, R51 ;  /* 0x000001009a9a7824 */ /* 0x000fe200078e0233 */
[----:B------:R-:W-:-:S04]  /*2850*/  LOP3.LUT R232, R233, 0x20, RZ, 0x3c, !PT ;  /* 0x00000020e9e87812 */ /* 0x000fc800078e3cff */
[----:B------:R-:W-:Y:S01]  /*2860*/  LOP3.LUT R234, R154, 0x40, RZ, 0x3c, !PT ;  /* 0x000000409aea7812 */ /* 0x000fe200078e3cff */
[----:B--2---:R-:W-:Y:S04]  /*2870*/  STS.U8 [R226+UR8+0x4000], R59 ;  /* 0x0040003be2007988 */ /* 0x004fe80008000008 */
[----:B---3--:R-:W-:Y:S04]  /*2880*/  STS.U8 [R226+UR8+0x4800], R99 ;  /* 0x00480063e2007988 */ /* 0x008fe80008000008 */
[----:B-----5:R-:W-:Y:S04]  /*2890*/  STS.U8 [R226+UR8+0x5000], R105 ;  /* 0x00500069e2007988 */ /* 0x020fe80008000008 */
[----:B------:R-:W-:Y:S04]  /*28a0*/  STS.U8 [R226+UR8+0x5800], R111 ;  /* 0x0058006fe2007988 */ /* 0x000fe80008000008 */
[----:B------:R-:W-:Y:S04]  /*28b0*/  STS.U8 [R49+UR8+0x4100], R58 ;  /* 0x0041003a31007988 */ /* 0x000fe80008000008 */
[----:B------:R-:W-:Y:S04]  /*28c0*/  STS.U8 [R49+UR8+0x4900], R98 ;  /* 0x0049006231007988 */ /* 0x000fe80008000008 */
[----:B------:R-:W-:Y:S04]  /*28d0*/  STS.U8 [R49+UR8+0x5100], R104 ;  /* 0x0051006831007988 */ /* 0x000fe80008000008 */
[----:B----4-:R0:W-:Y:S04]  /*28e0*/  STS.U8 [R49+UR8+0x5900], R110 ;  /* 0x0059006e31007988 */ /* 0x0101e80008000008 */
[----:B------:R-:W-:Y:S04]  /*28f0*/  STS.U8 [R45+UR8+0x4200], R92 ;  /* 0x0042005c2d007988 */ /* 0x000fe80008000008 */
[----:B------:R-:W-:Y:S01]  /*2900*/  STS.U8 [R45+UR8+0x4a00], R100 ;  /* 0x004a00642d007988 */ /* 0x000fe20008000008 */
[----:B0-----:R-:W-:-:S03]  /*2910*/  LOP3.LUT R49, R226, 0x60, RZ, 0x3c, !PT ;  /* 0x00000060e2317812 */ /* 0x001fc600078e3cff */
[----:B------:R-:W-:Y:S04]  /*2920*/  STS.U8 [R45+UR8+0x5200], R106 ;  /* 0x0052006a2d007988 */ /* 0x000fe80008000008 */
[----:B------:R-:W-:Y:S04]  /*2930*/  STS.U8 [R45+UR8+0x5a00], R114 ;  /* 0x005a00722d007988 */ /* 0x000fe80008000008 */
[----:B------:R0:W-:Y:S04]  /*2940*/  STS.U8 [R44+UR8+0x5b00], R57 ;  /* 0x005b00392c007988 */ /* 0x0001e80008000008 */
[----:B------:R-:W-:Y:S04]  /*2950*/  STS.U8 [R44+UR8+0x4300], R93 ;  /* 0x0043005d2c007988 */ /* 0x000fe80008000008 */
[----:B------:R-:W-:Y:S01]  /*2960*/  STS.U8 [R44+UR8+0x4b00], R101 ;  /* 0x004b00652c007988 */ /* 0x000fe20008000008 */
[----:B0-----:R-:W-:-:S03]  /*2970*/  LOP3.LUT R57, R226, 0x70, RZ, 0x3c, !PT ;  /* 0x00000070e2397812 */ /* 0x001fc600078e3cff */
[----:B------:R-:W-:Y:S04]  /*2980*/  STS.U8 [R44+UR8+0x5300], R107 ;  /* 0x0053006b2c007988 */ /* 0x000fe80008000008 */
        /* <DEDUP_REMOVED lines=15> */
[----:B------:R-:W-:Y:S01]  /*2a80*/  STS.U8 [R57+UR8+0x5f00], R116 ;  /* 0x005f007439007988 */ /* 0x000fe20008000008 */
[----:B------:R-:W-:Y:S06]  /*2a90*/  BAR.SYNC.DEFER_BLOCKING 0x0 ;  /* 0x0000000000007b1d */ /* 0x000fec0000010000 */
[----:B------:R-:W0:Y:S04]  /*2aa0*/  LDSM.16.M88.4 R108, [R154+UR8+0x4000] ;  /* 0x004000089a6c783b */ /* 0x000e280008000200 */
[----:B------:R-:W1:Y:S04]  /*2ab0*/  LDSM.16.MT88.4 R104, [R233+UR8] ;  /* 0x00000008e968783b */ /* 0x000e680008004200 */
[----:B------:R-:W2:Y:S04]  /*2ac0*/  LDSM.16.MT88.4 R52, [R233+UR8+0x400] ;  /* 0x00040008e934783b */ /* 0x000ea80008004200 */
[----:B------:R-:W3:Y:S04]  /*2ad0*/  LDSM.16.MT88.4 R44, [R232+UR8] ;  /* 0x00000008e82c783b */ /* 0x000ee80008004200 */
[----:B------:R-:W4:Y:S04]  /*2ae0*/  LDSM.16.MT88.4 R48, [R232+UR8+0x400] ;  /* 0x00040008e830783b */ /* 0x000f280008004200 */
[----:B------:R-:W5:Y:S04]  /*2af0*/  LDSM.16.MT88.4 R92, [R233+UR8+0x800] ;  /* 0x00080008e95c783b */ /* 0x000f680008004200 */
[----:B------:R-:W5:Y:S04]  /*2b00*/  LDSM.16.MT88.4 R96, [R233+UR8+0xc00] ;  /* 0x000c0008e960783b */ /* 0x000f680008004200 */
[----:B------:R-:W5:Y:S01]  /*2b10*/  LDSM.16.MT88.4 R116, [R232+UR8+0xc00] ;  /* 0x000c0008e874783b */ /* 0x000f620008004200 */
[----:B0-----:R-:W-:-:S02]  /*2b20*/  F2FP.F16.E4M3.UNPACK_B R112, R108 ;  /* 0x0000006cff70723e */ /* 0x001fc400020006ff */
[----:B------:R-:W-:Y:S01]  /*2b30*/  F2FP.F16.E4M3.UNPACK_B R113, R109 ;  /* 0x0000006dff71723e */ /* 0x000fe200020006ff */
[----:B-1----:R-:W-:Y:S02]  /*2b40*/  IMAD.MOV.U32 R100, RZ, RZ, R104 ;  /* 0x000000ffff647224 */ /* 0x002fe400078e0068 */
[----:B------:R-:W-:Y:S02]  /*2b50*/  IMAD.MOV.U32 R101, RZ, RZ, R106 ;  /* 0x000000ffff657224 */ /* 0x000fe400078e006a */
[----:B--2---:R-:W-:Y:S02]  /*2b60*/  IMAD.MOV.U32 R102, RZ, RZ, R52 ;  /* 0x000000ffff667224 */ /* 0x004fe400078e0034 */
[----:B------:R-:W-:Y:S02]  /*2b70*/  IMAD.MOV.U32 R103, RZ, RZ, R54 ;  /* 0x000000ffff677224 */ /* 0x000fe400078e0036 */
[----:B---3--:R-:W-:Y:S02]  /*2b80*/  IMAD.MOV.U32 R56, RZ, RZ, R44 ;  /* 0x000000ffff387224 */ /* 0x008fe400078e002c */
[----:B------:R-:W-:-:S02]  /*2b90*/  IMAD.MOV.U32 R57, RZ, RZ, R46 ;  /* 0x000000ffff397224 */ /* 0x000fc400078e002e */
[----:B----4-:R-:W-:Y:S01]  /*2ba0*/  IMAD.MOV.U32 R58, RZ, RZ, R48 ;  /* 0x000000ffff3a7224 */ /* 0x010fe200078e0030 */
[----:B------:R-:W-:Y:S01]  /*2bb0*/  HMMA.16816.F32 R100, R100, R112, RZ ;  /* 0x000000706464723c */ /* 0x000fe200000018ff */
[----:B------:R-:W-:-:S07]  /*2bc0*/  IMAD.MOV.U32 R59, RZ, RZ, R50 ;  /* 0x000000ffff3b7224 */ /* 0x000fce00078e0032 */
[----:B------:R-:W-:Y:S01]  /*2bd0*/  HMMA.16816.F32 R56, R56, R112, RZ ;  /* 0x000000703838723c */ /* 0x000fe200000018ff */
[----:B------:R-:W0:Y:S01]  /*2be0*/  LDSM.16.MT88.4 R112, [R232+UR8+0x800] ;  /* 0x00080008e870783b */ /* 0x000e220008004200 */
[----:B------:R-:W-:Y:S01]  /*2bf0*/  IMAD.MOV.U32 R104, RZ, RZ, R105 ;  /* 0x000000ffff687224 */ /* 0x000fe200078e0069 */
[----:B------:R-:W-:Y:S01]  /*2c00*/  F2FP.F16.E4M3.UNPACK_B R108, R108.H1 ;  /* 0x0000006cff6c723e */ /* 0x000fe200030006ff */
[----:B------:R-:W-:Y:S01]  /*2c10*/  IMAD.MOV.U32 R105, RZ, RZ, R107 ;  /* 0x000000ffff697224 */ /* 0x000fe200078e006b */
[----:B------:R-:W-:Y:S01]  /*2c20*/  F2FP.F16.E4M3.UNPACK_B R109, R109.H1 ;  /* 0x0000006dff6d723e */ /* 0x000fe200030006ff */
[----:B------:R-:W-:Y:S02]  /*2c30*/  IMAD.MOV.U32 R106, RZ, RZ, R53 ;  /* 0x000000ffff6a7224 */ /* 0x000fe400078e0035 */
[----:B------:R-:W-:Y:S02]  /*2c40*/  IMAD.MOV.U32 R107, RZ, RZ, R55 ;  /* 0x000000ffff6b7224 */ /* 0x000fe400078e0037 */
[----:B------:R-:W-:-:S02]  /*2c50*/  IMAD.MOV.U32 R44, RZ, RZ, R45 ;  /* 0x000000ffff2c7224 */ /* 0x000fc400078e002d */
[----:B------:R-:W-:Y:S02]  /*2c60*/  IMAD.MOV.U32 R45, RZ, RZ, R47 ;  /* 0x000000ffff2d7224 */ /* 0x000fe400078e002f */
[----:B------:R-:W-:Y:S02]  /*2c70*/  IMAD.MOV.U32 R46, RZ, RZ, R49 ;  /* 0x000000ffff2e7224 */ /* 0x000fe400078e0031 */
[-C--:B------:R-:W-:Y:S01]  /*2c80*/  HMMA.16816.F32 R52, R104, R108.reuse, R100 ;  /* 0x0000006c6834723c */ /* 0x080fe20000001864 */
[----:B------:R-:W-:Y:S01]  /*2c90*/  IMAD.MOV.U32 R47, RZ, RZ, R51 ;  /* 0x000000ffff2f7224 */ /* 0x000fe200078e0033 */
[----:B------:R-:W1:Y:S04]  /*2ca0*/  LDSM.16.MT88.4 R100, [R233+UR8+0x1400] ;  /* 0x00140008e964783b */ /* 0x000e680008004200 */
[----:B------:R-:W-:Y:S02]  /*2cb0*/  LDSM.16.M88.4 R48, [R234+UR8+0x4000] ;  /* 0x00400008ea30783b */ /* 0x000fe40008000200 */
[----:B------:R-:W-:Y:S07]  /*2cc0*/  HMMA.16816.F32 R56, R44, R108, R56 ;  /* 0x0000006c2c38723c */ /* 0x000fee0000001838 */
[----:B------:R-:W-:Y:S01]  /*2cd0*/  F2FP.F16.E4M3.UNPACK_B R108, R110 ;  /* 0x0000006eff6c723e */ /* 0x000fe200020006ff */
[----:B-----5:R-:W-:Y:S01]  /*2ce0*/  IMAD.MOV.U32 R44, RZ, RZ, R92 ;  /* 0x000000ffff2c7224 */ /* 0x020fe200078e005c */
[----:B------:R-:W-:Y:S01]  /*2cf0*/  F2FP.F16.E4M3.UNPACK_B R109, R111 ;  /* 0x0000006fff6d723e */ /* 0x000fe200020006ff */
[----:B------:R-:W-:-:S02]  /*2d00*/  IMAD.MOV.U32 R45, RZ, RZ, R94 ;  /* 0x000000ffff2d7224 */ /* 0x000fc400078e005e */
[----:B------:R-:W-:Y:S02]  /*2d10*/  IMAD.MOV.U32 R46, RZ, RZ, R96 ;  /* 0x000000ffff2e7224 */ /* 0x000fe400078e0060 */
[----:B------:R-:W-:Y:S02]  /*2d20*/  IMAD.MOV.U32 R47, RZ, RZ, R98 ;  /* 0x000000ffff2f7224 */ /* 0x000fe400078e0062 */
[----:B------:R-:W-:Y:S02]  /*2d30*/  IMAD.MOV.U32 R106, RZ, RZ, R116 ;  /* 0x000000ffff6a7224 */ /* 0x000fe400078e0074 */
[----:B0-----:R-:W-:Y:S02]  /*2d40*/  IMAD.MOV.U32 R104, RZ, RZ, R112 ;  /* 0x000000ffff687224 */ /* 0x001fe400078e0070 */
[----:B------:R-:W-:Y:S01]  /*2d50*/  IMAD.MOV.U32 R105, RZ, RZ, R114 ;  /* 0x000000ffff697224 */ /* 0x000fe200078e0072 */
[----:B------:R-:W-:Y:S01]  /*2d60*/  HMMA.16816.F32 R52, R44, R108, R52 ;  /* 0x0000006c2c34723c */ /* 0x000fe20000001834 */
[----:B------:R-:W0:Y:S01]  /*2d70*/  LDSM.16.MT88.4 R44, [R233+UR8+0x1000] ;  /* 0x00100008e92c783b */ /* 0x000e220008004200 */
[----:B------:R-:W-:Y:S01]  /*2d80*/  IMAD.MOV.U32 R107, RZ, RZ, R118 ;  /* 0x000000ffff6b7224 */ /* 0x000fe200078e0076 */
[----:B------:R-:W-:-:S02]  /*2d90*/  F2FP.F16.E4M3.UNPACK_B R152, R110.H1 ;  /* 0x0000006eff98723e */ /* 0x000fc400030006ff */
[----:B------:R-:W-:-:S04]  /*2da0*/  F2FP.F16.E4M3.UNPACK_B R153, R111.H1 ;  /* 0x0000006fff99723e */ /* 0x000fc800030006ff */
[----:B------:R-:W-:Y:S01]  /*2db0*/  HMMA.16816.F32 R56, R104, R108, R56 ;  /* 0x0000006c6838723c */ /* 0x000fe20000001838 */
[----:B------:R-:W2:Y:S04]  /*2dc0*/  LDSM.16.MT88.4 R104, [R232+UR8+0x1000] ;  /* 0x00100008e868783b */ /* 0x000ea80008004200 */
[----:B------:R-:W3:Y:S01]  /*2dd0*/  LDSM.16.MT88.4 R108, [R232+UR8+0x1400] ;  /* 0x00140008e86c783b */ /* 0x000ee20008004200 */
[----:B------:R-:W-:Y:S02]  /*2de0*/  IMAD.MOV.U32 R92, RZ, RZ, R93 ;  /* 0x000000ffff5c7224 */ /* 0x000fe400078e005d */
[----:B------:R-:W-:Y:S02]  /*2df0*/  IMAD.MOV.U32 R93, RZ, RZ, R95 ;  /* 0x000000ffff5d7224 */ /* 0x000fe400078e005f */
[----:B------:R-:W-:-:S02]  /*2e00*/  IMAD.MOV.U32 R94, RZ, RZ, R97 ;  /* 0x000000ffff5e7224 */ /* 0x000fc400078e0061 */
[----:B------:R-:W-:Y:S02]  /*2e10*/  IMAD.MOV.U32 R95, RZ, RZ, R99 ;  /* 0x000000ffff5f7224 */ /* 0x000fe400078e0063 */
[----:B-1----:R-:W-:Y:S01]  /*2e20*/  IMAD.MOV.U32 R118, RZ, RZ, R100 ;  /* 0x000000ffff767224 */ /* 0x002fe200078e0064 */
[----:B------:R-:W1:Y:S04]  /*2e30*/  LDSM.16.MT88.4 R96, [R233+UR8+0x1c00] ;  /* 0x001c0008e960783b */ /* 0x000e680008004200 */
[----:B------:R-:W-:Y:S07]  /*2e40*/  HMMA.16816.F32 R52, R92, R152, R52 ;  /* 0x000000985c34723c */ /* 0x000fee0000001834 */
[----:B------:R-:W-:-:S02]  /*2e50*/  IMAD.MOV.U32 R92, RZ, RZ, R113 ;  /* 0x000000ffff5c7224 */ /* 0x000fc400078e0071 */
[----:B------:R-:W-:Y:S02]  /*2e60*/  IMAD.MOV.U32 R93, RZ, RZ, R115 ;  /* 0x000000ffff5d7224 */ /* 0x000fe400078e0073 */
[----:B------:R-:W-:Y:S02]  /*2e70*/  IMAD.MOV.U32 R94, RZ, RZ, R117 ;  /* 0x000000ffff5e7224 */ /* 0x000fe400078e0075 */
[----:B------:R-:W-:-:S07]  /*2e80*/  IMAD.MOV.U32 R95, RZ, RZ, R119 ;  /* 0x000000ffff5f7224 */ /* 0x000fce00078e0077 */
[----:B------:R-:W-:Y:S01]  /*2e90*/  HMMA.16816.F32 R56, R92, R152, R56 ;  /* 0x000000985c38723c */ /* 0x000fe20000001838 */
[----:B0-----:R-:W-:Y:S02]  /*2ea0*/  IMAD.MOV.U32 R116, RZ, RZ, R44 ;  /* 0x000000ffff747224 */ /* 0x001fe400078e002c */
[----:B------:R-:W-:Y:S02]  /*2eb0*/  IMAD.MOV.U32 R117, RZ, RZ, R46 ;  /* 0x000000ffff757224 */ /* 0x000fe400078e002e */
[----:B------:R-:W-:Y:S02]  /*2ec0*/  IMAD.MOV.U32 R119, RZ, RZ, R102 ;  /* 0x000000ffff777224 */ /* 0x000fe400078e0066 */
[----:B------:R-:W-:Y:S02]  /*2ed0*/  F2FP.F16.E4M3.UNPACK_B R92, R48 ;  /* 0x00000030ff5c723e */ /* 0x000fe400020006ff */
[----:B------:R-:W-:Y:S01]  /*2ee0*/  F2FP.F16.E4M3.UNPACK_B R93, R49 ;  /* 0x00000031ff5d723e */ /* 0x000fe200020006ff */
[----:B--2---:R-:W-:-:S02]  /*2ef0*/  IMAD.MOV.U32 R112, RZ, RZ, R104 ;  /* 0x000000ffff707224 */ /* 0x004fc400078e0068 */
[----:B------:R-:W-:Y:S02]  /*2f00*/  IMAD.MOV.U32 R113, RZ, RZ, R106 ;  /* 0x000000ffff717224 */ /* 0x000fe400078e006a */
[----:B---3--:R-:W-:Y:S02]  /*2f10*/  IMAD.MOV.U32 R114, RZ, RZ, R108 ;  /* 0x000000ffff727224 */ /* 0x008fe400078e006c */
[----:B------:R-:W-:Y:S01]  /*2f20*/  HMMA.16816.F32 R116, R116, R92, R52 ;  /* 0x0000005c7474723c */ /* 0x000fe20000001834 */
[----:B------:R-:W0:Y:S01]  /*2f30*/  LDSM.16.MT88.4 R52, [R233+UR8+0x1800] ;  /* 0x00180008e934783b */ /* 0x000e220008004200 */
[----:B------:R-:W-:-:S07]  /*2f40*/  IMAD.MOV.U32 R115, RZ, RZ, R110 ;  /* 0x000000ffff737224 */ /* 0x000fce00078e006e */
[----:B------:R-:W-:Y:S01]  /*2f50*/  HMMA.16816.F32 R112, R112, R92, R56 ;  /* 0x0000005c7070723c */ /* 0x000fe20000001838 */
[----:B------:R-:W2:Y:S04]  /*2f60*/  LDSM.16.MT88.4 R56, [R232+UR8+0x1800] ;  /* 0x00180008e838783b */ /* 0x000ea80008004200 */
[----:B------:R-:W3:Y:S01]  /*2f70*/  LDSM.16.MT88.4 R92, [R232+UR8+0x1c00] ;  /* 0x001c0008e85c783b */ /* 0x000ee20008004200 */
[----:B------:R-:W-:Y:S01]  /*2f80*/  IMAD.MOV.U32 R44, RZ, RZ, R45 ;  /* 0x000000ffff2c7224 */ /* 0x000fe200078e002d */
[----:B------:R-:W-:Y:S01]  /*2f90*/  F2FP.F16.E4M3.UNPACK_B R48, R48.H1 ;  /* 0x00000030ff30723e */ /* 0x000fe200030006ff */
[----:B------:R-:W-:Y:S01]  /*2fa0*/  IMAD.MOV.U32 R45, RZ, RZ, R47 ;  /* 0x000000ffff2d7224 */ /* 0x000fe200078e002f */
[----:B------:R-:W-:Y:S01]  /*2fb0*/  F2FP.F16.E4M3.UNPACK_B R49, R49.H1 ;  /* 0x00000031ff31723e */ /* 0x000fe200030006ff */
[----:B------:R-:W-:-:S02]  /*2fc0*/  IMAD.MOV.U32 R46, RZ, RZ, R101 ;  /* 0x000000ffff2e7224 */ /* 0x000fc400078e0065 */
[----:B------:R-:W-:Y:S02]  /*2fd0*/  IMAD.MOV.U32 R47, RZ, RZ, R103 ;  /* 0x000000ffff2f7224 */ /* 0x000fe400078e0067 */
[----:B-1----:R-:W-:Y:S01]  /*2fe0*/  IMAD.MOV.U32 R106, RZ, RZ, R96 ;  /* 0x000000ffff6a7224 */ /* 0x002fe200078e0060 */
[----:B------:R-:W-:Y:S04]  /*2ff0*/  LDSM.16.MT88.4 R100, [R233+UR8+0x2000] ;  /* 0x00200008e964783b */ /* 0x000fe80008004200 */
[----:B------:R-:W-:Y:S07]  /*3000*/  HMMA.16816.F32 R116, R44, R48, R116 ;  /* 0x000000302c74723c */ /* 0x000fee0000001874 */
[----:B------:R-:W-:-:S02]  /*3010*/  IMAD.MOV.U32 R44, RZ, RZ, R105 ;  /* 0x000000ffff2c7224 */ /* 0x000fc400078e0069 */
[----:B------:R-:W-:Y:S02]  /*3020*/  IMAD.MOV.U32 R45, RZ, RZ, R107 ;  /* 0x000000ffff2d7224 */ /* 0x000fe400078e006b */
[----:B------:R-:W-:Y:S02]  /*3030*/  IMAD.MOV.U32 R46, RZ, RZ, R109 ;  /* 0x000000ffff2e7224 */ /* 0x000fe400078e006d */
[----:B------:R-:W-:-:S07]  /*3040*/  IMAD.MOV.U32 R47, RZ, RZ, R111 ;  /* 0x000000ffff2f7224 */ /* 0x000fce00078e006f */
[----:B------:R-:W-:Y:S01]  /*3050*/  HMMA.16816.F32 R112, R44, R48, R112 ;  /* 0x000000302c70723c */ /* 0x000fe20000001870 */
[----:B0-----:R-:W-:Y:S01]  /*3060*/  IMAD.MOV.U32 R104, RZ, RZ, R52 ;  /* 0x000000ffff687224 */ /* 0x001fe200078e0034 */
[----:B------:R-:W0:Y:S01]  /*3070*/  LDSM.16.M88.4 R44, [R154+UR8+0x4080] ;  /* 0x004080089a2c783b */ /* 0x000e220008000200 */
        /* <DEDUP_REMOVED lines=8> */
[----:B------:R-:W1:Y:S01]  /*3100*/  LDSM.16.MT88.4 R116, [R233+UR8+0x2400] ;  /* 0x00240008e974783b */ /* 0x000e620008004200 */
[----:B------:R-:W-:Y:S01]  /*3110*/  IMAD.MOV.U32 R111, RZ, RZ, R94 ;  /* 0x000000ffff6f7224 */ /* 0x000fe200078e005e */
[----:B------:R-:W-:Y:S02]  /*3120*/  F2FP.F16.E4M3.UNPACK_B R152, R50.H1 ;  /* 0x00000032ff98723e */ /* 0x000fe400030006ff */
[----:B------:R-:W-:-:S04]  /*3130*/  F2FP.F16.E4M3.UNPACK_B R153, R51.H1 ;  /* 0x00000033ff99723e */ /* 0x000fc800030006ff */
[----:B------:R-:W-:Y:S01]  /*3140*/  HMMA.16816.F32 R108, R108, R48, R112 ;  /* 0x000000306c6c723c */ /* 0x000fe20000001870 */
[----:B------:R-:W2:Y:S06]  /*3150*/  LDSM.16.MT88.4 R48, [R232+UR8+0x2000] ;  /* 0x00200008e830783b */ /* 0x000eac0008004200 */
[----:B------:R-:W-:Y:S02]  /*3160*/  IMAD.MOV.U32 R112, RZ, RZ, R53 ;  /* 0x000000ffff707224 */ /* 0x000fe400078e0035 */
[----:B------:R-:W-:Y:S02]  /*3170*/  IMAD.MOV.U32 R113, RZ, RZ, R55 ;  /* 0x000000ffff717224 */ /* 0x000fe400078e0037 */
[----:B------:R-:W3:Y:S01]  /*3180*/  LDSM.16.MT88.4 R52, [R232+UR8+0x2400] ;  /* 0x00240008e834783b */ /* 0x000ee20008004200 */
[----:B------:R-:W-:-:S02]  /*3190*/  IMAD.MOV.U32 R114, RZ, RZ, R97 ;  /* 0x000000ffff727224 */ /* 0x000fc400078e0061 */
[----:B------:R-:W-:Y:S02]  /*31a0*/  IMAD.MOV.U32 R115, RZ, RZ, R99 ;  /* 0x000000ffff737224 */ /* 0x000fe400078e0063 */
[----:B------:R-:W-:Y:S02]  /*31b0*/  IMAD.MOV.U32 R96, RZ, RZ, R57 ;  /* 0x000000ffff607224 */ /* 0x000fe400078e0039 */
[----:B------:R-:W-:-:S03]  /*31c0*/  IMAD.MOV.U32 R97, RZ, RZ, R59 ;  /* 0x000000ffff617224 */ /* 0x000fc600078e003b */
[-C--:B------:R-:W-:Y:S01]  /*31d0*/  HMMA.16816.F32 R104, R112, R152.reuse, R104 ;  /* 0x000000987068723c */ /* 0x080fe20000001868 */
[----:B------:R-:W-:Y:S02]  /*31e0*/  IMAD.MOV.U32 R98, RZ, RZ, R93 ;  /* 0x000000ffff627224 */ /* 0x000fe400078e005d */
[----:B------:R-:W-:Y:S01]  /*31f0*/  IMAD.MOV.U32 R99, RZ, RZ, R95 ;  /* 0x000000ffff637224 */ /* 0x000fe200078e005f */
[----:B0-----:R-:W-:Y:S01]  /*3200*/  F2FP.F16.E4M3.UNPACK_B R154, R44 ;  /* 0x0000002cff9a723e */ /* 0x001fe200020006ff */
[----:B------:R-:W-:Y:S01]  /*3210*/  IMAD.MOV.U32 R56, RZ, RZ, R100 ;  /* 0x000000ffff387224 */ /* 0x000fe200078e0064 */
[----:B------:R-:W-:Y:S01]  /*3220*/  F2FP.F16.E4M3.UNPACK_B R155, R45 ;  /* 0x0000002dff9b723e */ /* 0x000fe200020006ff */
[----:B------:R-:W-:Y:S01]  /*3230*/  IMAD.MOV.U32 R57, RZ, RZ, R102 ;  /* 0x000000ffff397224 */ /* 0x000fe200078e0066 */
[----:B------:R-:W0:Y:S02]  /*3240*/  LDSM.16.MT88.4 R92, [R233+UR8+0x2800] ;  /* 0x00280008e95c783b */ /* 0x000e240008004200 */
[----:B------:R-:W-:Y:S01]  /*3250*/  HMMA.16816.F32 R108, R96, R152, R108 ;  /* 0x00000098606c723c */ /* 0x000fe2000000186c */
[----:B-1----:R-:W-:Y:S01]  /*3260*/  IMAD.MOV.U32 R58, RZ, RZ, R116 ;  /* 0x000000ffff3a7224 */ /* 0x002fe200078e0074 */
[----:B------:R-:W-:Y:S01]  /*3270*/  LDSM.16.MT88.4 R96, [R232+UR8+0x2800] ;  /* 0x00280008e860783b */ /* 0x000fe20008004200 */
[----:B------:R-:W-:-:S02]  /*3280*/  IMAD.MOV.U32 R59, RZ, RZ, R118 ;  /* 0x000000ffff3b7224 */ /* 0x000fc400078e0076 */
[----:B--2---:R-:W-:Y:S02]  /*3290*/  IMAD.MOV.U32 R112, RZ, RZ, R48 ;  /* 0x000000ffff707224 */ /* 0x004fe400078e0030 */
[----:B------:R-:W-:-:S07]  /*32a0*/  IMAD.MOV.U32 R113, RZ, RZ, R50 ;  /* 0x000000ffff717224 */ /* 0x000fce00078e0032 */
[----:B------:R-:W-:Y:S01]  /*32b0*/  HMMA.16816.F32 R104, R56, R154, R104 ;  /* 0x0000009a3868723c */ /* 0x000fe20000001868 */
[----:B------:R-:W1:Y:S01]  /*32c0*/  LDSM.16.MT88.4 R56, [R233+UR8+0x2c00] ;  /* 0x002c0008e938783b */ /* 0x000e620008004200 */
[----:B---3--:R-:W-:Y:S02]  /*32d0*/  IMAD.MOV.U32 R114, RZ, RZ, R52 ;  /* 0x000000ffff727224 */ /* 0x008fe400078e0034 */
[----:B------:R-:W-:-:S07]  /*32e0*/  IMAD.MOV.U32 R115, RZ, RZ, R54 ;  /* 0x000000ffff737224 */ /* 0x000fce00078e0036 */
[----:B------:R-:W-:Y:S01]  /*32f0*/  HMMA.16816.F32 R112, R112, R154, R108 ;  /* 0x0000009a7070723c */ /* 0x000fe2000000186c */
[----:B------:R-:W2:Y:S01]  /*3300*/  LDSM.16.MT88.4 R108, [R232+UR8+0x2c00] ;  /* 0x002c0008e86c783b */ /* 0x000ea20008004200 */
[----:B------:R-:W-:Y:S01]  /*3310*/  IMAD.MOV.U32 R100, RZ, RZ, R101 ;  /* 0x000000ffff647224 */ /* 0x000fe200078e0065 */
[----:B------:R-:W-:Y:S01]  /*3320*/  F2FP.F16.E4M3.UNPACK_B R44, R44.H1 ;  /* 0x0000002cff2c723e */ /* 0x000fe200030006ff */
[----:B------:R-:W-:Y:S01]  /*3330*/  IMAD.MOV.U32 R101, RZ, RZ, R103 ;  /* 0x000000ffff657224 */ /* 0x000fe200078e0067 */
[----:B------:R-:W-:Y:S01]  /*3340*/  F2FP.F16.E4M3.UNPACK_B R45, R45.H1 ;  /* 0x0000002dff2d723e */ /* 0x000fe200030006ff */
[----:B------:R-:W-:Y:S02]  /*3350*/  IMAD.MOV.U32 R102, RZ, RZ, R117 ;  /* 0x000000ffff667224 */ /* 0x000fe400078e0075 */
[----:B------:R-:W-:Y:S02]  /*3360*/  IMAD.MOV.U32 R103, RZ, RZ, R119 ;  /* 0x000000ffff677224 */ /* 0x000fe400078e0077 */
[----:B------:R-:W-:-:S02]  /*3370*/  IMAD.MOV.U32 R116, RZ, RZ, R49 ;  /* 0x000000ffff747224 */ /* 0x000fc400078e0031 */
[----:B------:R-:W-:-:S03]  /*3380*/  IMAD.MOV.U32 R117, RZ, RZ, R51 ;  /* 0x000000ffff757224 */ /* 0x000fc600078e0033 */
[-C--:B------:R-:W-:Y:S01]  /*3390*/  HMMA.16816.F32 R104, R100, R44.reuse, R104 ;  /* 0x0000002c6468723c */ /* 0x080fe20000001868 */
[----:B------:R-:W-:Y:S01]  /*33a0*/  IMAD.MOV.U32 R118, RZ, RZ, R53 ;  /* 0x000000ffff767224 */ /* 0x000fe200078e0035 */
[----:B------:R-:W-:Y:S01]  /*33b0*/  F2FP.F16.E4M3.UNPACK_B R154, R46 ;  /* 0x0000002eff9a723e */ /* 0x000fe200020006ff */
[----:B------:R-:W-:Y:S01]  /*33c0*/  IMAD.MOV.U32 R119, RZ, RZ, R55 ;  /* 0x000000ffff777224 */ /* 0x000fe200078e0037 */
[----:B------:R-:W-:Y:S01]  /*33d0*/  F2FP.F16.E4M3.UNPACK_B R155, R47 ;  /* 0x0000002fff9b723e */ /* 0x000fe200020006ff */
[----:B0-----:R-:W-:Y:S01]  /*33e0*/  IMAD.MOV.U32 R48, RZ, RZ, R92 ;  /* 0x000000ffff307224 */ /* 0x001fe200078e005c */
[----:B------:R-:W0:Y:S04]  /*33f0*/  LDSM.16.M88.4 R100, [R234+UR8+0x4080] ;  /* 0x00408008ea64783b */ /* 0x000e280008000200 */
[----:B------:R-:W-:Y:S01]  /*3400*/  HMMA.16816.F32 R116, R116, R44, R112 ;  /* 0x0000002c7474723c */ /* 0x000fe20000001870 */
[----:B------:R-:W-:Y:S01]  /*3410*/  IMAD.MOV.U32 R49, RZ, RZ, R94 ;  /* 0x000000ffff317224 */ /* 0x000fe200078e005e */
[----:B------:R-:W3:Y:S01]  /*3420*/  LDSM.16.MT88.4 R52, [R233+UR8+0x3000] ;  /* 0x00300008e934783b */ /* 0x000ee20008004200 */
[----:B-1----:R-:W-:-:S02]  /*3430*/  IMAD.MOV.U32 R50, RZ, RZ, R56 ;  /* 0x000000ffff327224 */ /* 0x002fc400078e0038 */
[----:B------:R-:W-:Y:S02]  /*3440*/  IMAD.MOV.U32 R51, RZ, RZ, R58 ;  /* 0x000000ffff337224 */ /* 0x000fe400078e003a */
[----:B------:R-:W-:Y:S02]  /*3450*/  IMAD.MOV.U32 R112, RZ, RZ, R96 ;  /* 0x000000ffff707224 */ /* 0x000fe400078e0060 */
[----:B------:R-:W-:-:S05]  /*3460*/  IMAD.MOV.U32 R113, RZ, RZ, R98 ;  /* 0x000000ffff717224 */ /* 0x000fca00078e0062 */
[-C--:B------:R-:W-:Y:S01]  /*3470*/  HMMA.16816.F32 R104, R48, R154.reuse, R104 ;  /* 0x0000009a3068723c */ /* 0x080fe20000001868 */
[----:B------:R-:W1:Y:S01]  /*3480*/  LDSM.16.MT88.4 R48, [R233+UR8+0x3400] ;  /* 0x00340008e930783b */ /* 0x000e620008004200 */
[----:B--2---:R-:W-:Y:S02]  /*3490*/  IMAD.MOV.U32 R114, RZ, RZ, R108 ;  /* 0x000000ffff727224 */ /* 0x004fe400078e006c */
[----:B------:R-:W-:Y:S02]  /*34a0*/  IMAD.MOV.U32 R115, RZ, RZ, R110 ;  /* 0x000000ffff737224 */ /* 0x000fe400078e006e */
[----:B------:R-:W-:Y:S01]  /*34b0*/  IMAD.MOV.U32 R92, RZ, RZ, R93 ;  /* 0x000000ffff5c7224 */ /* 0x000fe200078e005d */
[----:B------:R-:W-:Y:S01]  /*34c0*/  F2FP.F16.E4M3.UNPACK_B R152, R46.H1 ;  /* 0x0000002eff98723e */ /* 0x000fe200030006ff */
[----:B------:R-:W-:Y:S01]  /*34d0*/  IMAD.MOV.U32 R93, RZ, RZ, R95 ;  /* 0x000000ffff5d7224 */ /* 0x000fe200078e005f */
[----:B------:R-:W-:Y:S01]  /*34e0*/  F2FP.F16.E4M3.UNPACK_B R153, R47.H1 ;  /* 0x0000002fff99723e */ /* 0x000fe200030006ff */
[----:B------:R-:W-:Y:S01]  /*34f0*/  IMAD.MOV.U32 R94, RZ, RZ, R57 ;  /* 0x000000ffff5e7224 */ /* 0x000fe200078e0039 */
[----:B------:R-:W-:Y:S01]  /*3500*/  HMMA.16816.F32 R112, R112, R154, R116 ;  /* 0x0000009a7070723c */ /* 0x000fe20000001874 */
[----:B------:R-:W-:Y:S01]  /*3510*/  IMAD.MOV.U32 R95, RZ, RZ, R59 ;  /* 0x000000ffff5f7224 */ /* 0x000fe200078e003b */
[----:B------:R-:W2:Y:S04]  /*3520*/  LDSM.16.MT88.4 R44, [R232+UR8+0x3000] ;  /* 0x00300008e82c783b */ /* 0x000ea80008004200 */
[----:B------:R-:W4:Y:S07]  /*3530*/  LDSM.16.MT88.4 R56, [R232+UR8+0x3400] ;  /* 0x00340008e838783b */ /* 0x000f2e0008004200 */
[----:B------:R-:W-:Y:S07]  /*3540*/  HMMA.16816.F32 R104, R92, R152, R104 ;  /* 0x000000985c68723c */ /* 0x000fee0000001868 */
[----:B------:R-:W-:-:S02]  /*3550*/  IMAD.MOV.U32 R92, RZ, RZ, R97 ;  /* 0x000000ffff5c7224 */ /* 0x000fc400078e0061 */
[----:B------:R-:W-:Y:S02]  /*3560*/  IMAD.MOV.U32 R93, RZ, RZ, R99 ;  /* 0x000000ffff5d7224 */ /* 0x000fe400078e0063 */
[----:B------:R-:W-:Y:S01]  /*3570*/  IMAD.MOV.U32 R94, RZ, RZ, R109 ;  /* 0x000000ffff5e7224 */ /* 0x000fe200078e006d */
[----:B0-----:R-:W-:Y:S01]  /*3580*/  F2FP.F16.E4M3.UNPACK_B R154, R100 ;  /* 0x00000064ff9a723e */ /* 0x001fe200020006ff */
[----:B------:R-:W-:Y:S01]  /*3590*/  IMAD.MOV.U32 R95, RZ, RZ, R111 ;  /* 0x000000ffff5f7224 */ /* 0x000fe200078e006f */
[----:B------:R-:W-:Y:S01]  /*35a0*/  F2FP.F16.E4M3.UNPACK_B R155, R101 ;  /* 0x00000065ff9b723e */ /* 0x000fe200020006ff */
[----:B---3--:R-:W-:Y:S01]  /*35b0*/  IMAD.MOV.U32 R108, RZ, RZ, R52 ;  /* 0x000000ffff6c7224 */ /* 0x008fe200078e0034 */
[----:B------:R-:W0:Y:S04]  /*35c0*/  LDSM.16.MT88.4 R96, [R233+UR8+0x3800] ;  /* 0x00380008e960783b */ /* 0x000e280008004200 */
[----:B------:R-:W-:Y:S01]  /*35d0*/  HMMA.16816.F32 R92, R92, R152, R112 ;  /* 0x000000985c5c723c */ /* 0x000fe20000001870 */
[----:B------:R-:W-:Y:S01]  /*35e0*/  IMAD.MOV.U32 R109, RZ, RZ, R54 ;  /* 0x000000ffff6d7224 */ /* 0x000fe200078e0036 */
[----:B------:R-:W3:Y:S01]  /*35f0*/  LDSM.16.MT88.4 R112, [R233+UR8+0x3c00] ;  /* 0x003c0008e970783b */ /* 0x000ee20008004200 */
[----:B-1----:R-:W-:-:S02]  /*3600*/  IMAD.MOV.U32 R110, RZ, RZ, R48 ;  /* 0x000000ffff6e7224 */ /* 0x002fc400078e0030 */
[----:B------:R-:W-:Y:S02]  /*3610*/  IMAD.MOV.U32 R111, RZ, RZ, R50 ;  /* 0x000000ffff6f7224 */ /* 0x000fe400078e0032 */
[----:B--2---:R-:W-:-:S05]  /*3620*/  IMAD.MOV.U32 R116, RZ, RZ, R44 ;  /* 0x000000ffff747224 */ /* 0x004fca00078e002c */
[-C--:B------:R-:W-:Y:S01]  /*3630*/  HMMA.16816.F32 R104, R108, R154.reuse, R104 ;  /* 0x0000009a6c68723c */ /* 0x080fe20000001868 */
[----:B------:R-:W-:Y:S01]  /*3640*/  IMAD.MOV.U32 R117, RZ, RZ, R46 ;  /* 0x000000ffff757224 */ /* 0x000fe200078e002e */
[----:B------:R-:W1:Y:S01]  /*3650*/  LDSM.16.MT88.4 R108, [R232+UR8+0x3800] ;  /* 0x00380008e86c783b */ /* 0x000e620008004200 */
[----:B----4-:R-:W-:Y:S02]  /*3660*/  IMAD.MOV.U32 R118, RZ, RZ, R56 ;  /* 0x000000ffff767224 */ /* 0x010fe400078e0038 */
[----:B------:R-:W-:Y:S02]  /*3670*/  IMAD.MOV.U32 R119, RZ, RZ, R58 ;  /* 0x000000ffff777224 */ /* 0x000fe400078e003a */
[----:B------:R-:W-:Y:S02]  /*3680*/  IMAD.MOV.U32 R52, RZ, RZ, R53 ;  /* 0x000000ffff347224 */ /* 0x000fe400078e0035 */
[----:B------:R-:W-:Y:S02]  /*3690*/  IMAD.MOV.U32 R53, RZ, RZ, R55 ;  /* 0x000000ffff357224 */ /* 0x000fe400078e0037 */
[----:B------:R-:W-:Y:S01]  /*36a0*/  IMAD.MOV.U32 R54, RZ, RZ, R49 ;  /* 0x000000ffff367224 */ /* 0x000fe200078e0031 */
[----:B------:R-:W-:Y:S01]  /*36b0*/  HMMA.16816.F32 R92, R116, R154, R92 ;  /* 0x0000009a745c723c */ /* 0x000fe2000000185c */
[----:B------:R-:W-:-:S02]  /*36c0*/  IMAD.MOV.U32 R55, RZ, RZ, R51 ;  /* 0x000000ffff377224 */ /* 0x000fc400078e0033 */
[----:B------:R-:W2:Y:S01]  /*36d0*/  LDSM.16.MT88.4 R48, [R232+UR8+0x3c00] ;  /* 0x003c0008e830783b */ /* 0x000ea20008004200 */
[----:B------:R-:W-:Y:S02]  /*36e0*/  F2FP.F16.E4M3.UNPACK_B R100, R100.H1 ;  /* 0x00000064ff64723e */ /* 0x000fe400030006ff */
[----:B------:R-:W-:Y:S01]  /*36f0*/  F2FP.F16.E4M3.UNPACK_B R101, R101.H1 ;  /* 0x00000065ff65723e */ /* 0x000fe200030006ff */
[----:B------:R-:W-:Y:S02]  /*3700*/  IMAD.MOV.U32 R44, RZ, RZ, R45 ;  /* 0x000000ffff2c7224 */ /* 0x000fe400078e002d */
[----:B------:R-:W-:Y:S02]  /*3710*/  IMAD.MOV.U32 R45, RZ, RZ, R47 ;  /* 0x000000ffff2d7224 */ /* 0x000fe400078e002f */
[----:B------:R-:W-:Y:S02]  /*3720*/  IMAD.MOV.U32 R46, RZ, RZ, R57 ;  /* 0x000000ffff2e7224 */ /* 0x000fe400078e0039 */
[----:B------:R-:W-:Y:S01]  /*3730*/  HMMA.16816.F32 R52, R52, R100, R104 ;  /* 0x000000643434723c */ /* 0x000fe20000001868 */
[----:B------:R-:W-:-:S02]  /*3740*/  IMAD.MOV.U32 R47, RZ, RZ, R59 ;  /* 0x000000ffff2f7224 */ /* 0x000fc400078e003b */
[----:B0-----:R-:W-:-:S08]  /*3750*/  IMAD.MOV.U32 R56, RZ, RZ, R96 ;  /* 0x000000ffff387224 */ /* 0x001fd000078e0060 */
[----:B------:R-:W-:Y:S01]  /*3760*/  HMMA.16816.F32 R44, R44, R100, R92 ;  /* 0x000000642c2c723c */ /* 0x000fe2000000185c */
[----:B------:R-:W-:Y:S01]  /*3770*/  F2FP.F16.E4M3.UNPACK_B R104, R102 ;  /* 0x00000066ff68723e */ /* 0x000fe200020006ff */
[----:B------:R-:W-:Y:S01]  /*3780*/  IMAD.MOV.U32 R57, RZ, RZ, R98 ;  /* 0x000000ffff397224 */ /* 0x000fe200078e0062 */
[----:B------:R-:W-:Y:S01]  /*3790*/  F2FP.F16.E4M3.UNPACK_B R105, R103 ;  /* 0x00000067ff69723e */ /* 0x000fe200020006ff */
[----:B---3--:R-:W-:Y:S02]  /*37a0*/  IMAD.MOV.U32 R58, RZ, RZ, R112 ;  /* 0x000000ffff3a7224 */ /* 0x008fe400078e0070 */
[----:B------:R-:W-:-:S07]  /*37b0*/  IMAD.MOV.U32 R59, RZ, RZ, R114 ;  /* 0x000000ffff3b7224 */ /* 0x000fce00078e0072 */
[----:B------:R-:W-:Y:S07]  /*37c0*/  HMMA.16816.F32 R52, R56, R104, R52 ;  /* 0x000000683834723c */ /* 0x000fee0000001834 */
[----:B-1----:R-:W-:Y:S02]  /*37d0*/  IMAD.MOV.U32 R56, RZ, RZ, R108 ;  /* 0x000000ffff387224 */ /* 0x002fe400078e006c */
[----:B------:R-:W-:Y:S02]  /*37e0*/  IMAD.MOV.U32 R57, RZ, RZ, R110 ;  /* 0x000000ffff397224 */ /* 0x000fe400078e006e */
[----:B--2---:R-:W-:-:S02]  /*37f0*/  IMAD.MOV.U32 R58, RZ, RZ, R48 ;  /* 0x000000ffff3a7224 */ /* 0x004fc400078e0030 */
[----:B------:R-:W-:-:S07]  /*3800*/  IMAD.MOV.U32 R59, RZ, RZ, R50 ;  /* 0x000000ffff3b7224 */ /* 0x000fce00078e0032 */
[----:B------:R-:W-:Y:S01]  /*3810*/  HMMA.16816.F32 R44, R56, R104, R44 ;  /* 0x00000068382c723c */ /* 0x000fe2000000182c */
[----:B------:R-:W-:Y:S01]  /*3820*/  F2FP.F16.E4M3.UNPACK_B R102, R102.H1 ;  /* 0x00000066ff66723e */ /* 0x000fe200030006ff */
[----:B------:R-:W-:Y:S01]  /*3830*/  IMAD.MOV.U32 R92, RZ, RZ, R97 ;  /* 0x000000ffff5c7224 */ /* 0x000fe200078e0061 */
[----:B------:R-:W-:Y:S01]  /*3840*/  F2FP.F16.E4M3.UNPACK_B R103, R103.H1 ;  /* 0x00000067ff67723e */ /* 0x000fe200030006ff */
[----:B------:R-:W-:Y:S02]  /*3850*/  IMAD.MOV.U32 R93, RZ, RZ, R99 ;  /* 0x000000ffff5d7224 */ /* 0x000fe400078e0063 */
[----:B------:R-:W-:Y:S02]  /*3860*/  IMAD.MOV.U32 R94, RZ, RZ, R113 ;  /* 0x000000ffff5e7224 */ /* 0x000fe400078e0071 */
[----:B------:R-:W-:Y:S01]  /*3870*/  IMAD.MOV.U32 R95, RZ, RZ, R115 ;  /* 0x000000ffff5f7224 */ /* 0x000fe200078e0073 */
[----:B------:R-:W-:Y:S01]  /*3880*/  LOP3.LUT R48, R211, 0x3, RZ, 0xc0, !PT ;  /* 0x00000003d3307812 */ /* 0x000fe200078ec0ff */
[----:B------:R-:W-:-:S02]  /*3890*/  IMAD.MOV.U32 R56, RZ, RZ, R109 ;  /* 0x000000ffff387224 */ /* 0x000fc400078e006d */
[----:B------:R-:W-:-:S03]  /*38a0*/  IMAD.MOV.U32 R57, RZ, RZ, R111 ;  /* 0x000000ffff397224 */ /* 0x000fc600078e006f */
[----:B------:R-:W-:Y:S01]  /*38b0*/  HMMA.16816.F32 R52, R92, R102, R52 ;  /* 0x000000665c34723c */ /* 0x000fe20000001834 */
[----:B------:R-:W-:Y:S02]  /*38c0*/  IMAD.MOV.U32 R58, RZ, RZ, R49 ;  /* 0x000000ffff3a7224 */ /* 0x000fe400078e0031 */
[----:B------:R-:W-:Y:S02]  /*38d0*/  IMAD.MOV.U32 R59, RZ, RZ, R51 ;  /* 0x000000ffff3b7224 */ /* 0x000fe400078e0033 */
[----:B------:R-:W-:-:S05]  /*38e0*/  IMAD.SHL.U32 R48, R48, 0x2, RZ ;  /* 0x0000000230307824 */ /* 0x000fca00078e00ff */
[----:B------:R-:W-:Y:S01]  /*38f0*/  HMMA.16816.F32 R44, R56, R102, R44 ;  /* 0x00000066382c723c */ /* 0x000fe2000000182c */
[----:B------:R-:W-:-:S04]  /*3900*/  LEA.HI R48, R231, R48, RZ, 0x1e ;  /* 0x00000030e7307211 */ /* 0x000fc800078ff0ff */
[----:B------:R-:W-:-:S04]  /*3910*/  IADD3 R48, P1, R48, UR6, RZ ;  /* 0x0000000630307c10 */ /* 0x000fc8000ff3e0ff */
[CC--:B------:R-:W-:Y:S01]  /*3920*/  ISETP.GT.U32.AND P2, PT, R48.reuse, R216.reuse, PT ;  /* 0x000000d83000720c */ /* 0x0c0fe20003f44070 */
[----:B------:R-:W-:Y:S01]  /*3930*/  IMAD.X R50, RZ, RZ, UR7, P1 ;  /* 0x00000007ff327e24 */ /* 0x000fe200088e06ff */
[C---:B------:R-:W-:Y:S02]  /*3940*/  ISETP.GE.U32.AND P1, PT, R48.reuse, R216, PT ;  /* 0x000000d83000720c */ /* 0x040fe40003f26070 */
[-C--:B------:R-:W-:Y:S01]  /*3950*/  ISETP.GT.U32.AND P4, PT, R48, R217.reuse, PT ;  /* 0x000000d93000720c */ /* 0x080fe20003f84070 */
[----:B------:R-:W-:Y:S01]  /*3960*/  FMUL R52, R52, UR13 ;  /* 0x0000000d34347c20 */ /* 0x000fe20008400000 */
[----:B------:R-:W-:Y:S01]  /*3970*/  FMUL R53, R53, UR13 ;  /* 0x0000000d35357c20 */ /* 0x000fe20008400000 */
[----:B------:R-:W-:Y:S02]  /*3980*/  ISETP.GT.U32.AND.EX P2, PT, R50, RZ, PT, P2 ;  /* 0x000000ff3200720c */ /* 0x000fe40003f44120 */
[----:B------:R-:W-:Y:S02]  /*3990*/  ISETP.GE.U32.AND P3, PT, R48, R217, PT ;  /* 0x000000d93000720c */ /* 0x000fe40003f66070 */
[----:B------:R-:W-:Y:S01]  /*39a0*/  ISETP.GE.U32.AND.EX P1, PT, R50, RZ, PT, P1 ;  /* 0x000000ff3200720c */ /* 0x000fe20003f26110 */
[----:B------:R-:W-:Y:S01]  /*39b0*/  FMUL R54, R54, UR13 ;  /* 0x0000000d36367c20 */ /* 0x000fe20008400000 */
[----:B------:R-:W-:Y:S01]  /*39c0*/  FMUL R49, R55, UR13 ;  /* 0x0000000d37317c20 */ /* 0x000fe20008400000 */
[----:B------:R-:W-:-:S02]  /*39d0*/  ISETP.GT.U32.AND.EX P4, PT, R50, RZ, PT, P4 ;  /* 0x000000ff3200720c */ /* 0x000fc40003f84140 */
[----:B------:R-:W-:Y:S02]  /*39e0*/  FSEL R92, R52, -INF , !P2 ;  /* 0xff800000345c7808 */ /* 0x000fe40005000000 */
[----:B------:R-:W-:Y:S02]  /*39f0*/  ISETP.GE.U32.AND.EX P3, PT, R50, RZ, PT, P3 ;  /* 0x000000ff3200720c */ /* 0x000fe40003f66130 */
[----:B------:R-:W-:Y:S02]  /*3a00*/  FSEL R59, R53, -INF , !P1 ;  /* 0xff800000353b7808 */ /* 0x000fe40004800000 */
[CC--:B------:R-:W-:Y:S02]  /*3a10*/  ISETP.GT.U32.AND P2, PT, R48.reuse, R218.reuse, PT ;  /* 0x000000da3000720c */ /* 0x0c0fe40003f44070 */
[----:B------:R-:W-:Y:S01]  /*3a20*/  ISETP.GE.U32.AND P1, PT, R48, R218, PT ;  /* 0x000000da3000720c */ /* 0x000fe20003f26070 */
[----:B------:R-:W-:Y:S01]  /*3a30*/  FMUL R44, R44, UR13 ;  /* 0x0000000d2c2c7c20 */ /* 0x000fe20008400000 */
[----:B------:R-:W-:Y:S01]  /*3a40*/  FSEL R93, R54, -INF , !P4 ;  /* 0xff800000365d7808 */ /* 0x000fe20006000000 */
[----:B------:R-:W-:Y:S01]  /*3a50*/  FMUL R45, R45, UR13 ;  /* 0x0000000d2d2d7c20 */ /* 0x000fe20008400000 */
[----:B------:R-:W-:-:S02]  /*3a60*/  ISETP.GT.U32.AND P4, PT, R48, R219, PT ;  /* 0x000000db3000720c */ /* 0x000fc40003f84070 */
[----:B------:R-:W-:Y:S02]  /*3a70*/  FSEL R49, R49, -INF , !P3 ;  /* 0xff80000031317808 */ /* 0x000fe40005800000 */
[----:B------:R-:W-:Y:S02]  /*3a80*/  ISETP.GE.U32.AND P3, PT, R48, R219, PT ;  /* 0x000000db3000720c */ /* 0x000fe40003f66070 */
[C---:B------:R-:W-:Y:S02]  /*3a90*/  ISETP.GT.U32.AND.EX P2, PT, R50.reuse, RZ, PT, P2 ;  /* 0x000000ff3200720c */ /* 0x040fe40003f44120 */
[----:B------:R-:W-:Y:S01]  /*3aa0*/  ISETP.GE.U32.AND.EX P1, PT, R50, RZ, PT, P1 ;  /* 0x000000ff3200720c */ /* 0x000fe20003f26110 */
[----:B------:R-:W-:Y:S01]  /*3ab0*/  FMUL R46, R46, UR13 ;  /* 0x0000000d2e2e7c20 */ /* 0x000fe20008400000 */
[----:B------:R-:W-:Y:S01]  /*3ac0*/  FMUL R47, R47, UR13 ;  /* 0x0000000d2f2f7c20 */ /* 0x000fe20008400000 */
[C---:B------:R-:W-:Y:S02]  /*3ad0*/  ISETP.GT.U32.AND.EX P4, PT, R50.reuse, RZ, PT, P4 ;  /* 0x000000ff3200720c */ /* 0x040fe40003f84140 */
[----:B------:R-:W-:-:S02]  /*3ae0*/  ISETP.GE.U32.AND.EX P3, PT, R50, RZ, PT, P3 ;  /* 0x000000ff3200720c */ /* 0x000fc40003f66130 */
[----:B------:R-:W-:Y:S02]  /*3af0*/  FSEL R94, R44, -INF , !P2 ;  /* 0xff8000002c5e7808 */ /* 0x000fe40005000000 */
[----:B------:R-:W-:Y:S02]  /*3b00*/  FSEL R52, R45, -INF , !P1 ;  /* 0xff8000002d347808 */ /* 0x000fe40004800000 */
[----:B------:R-:W-:Y:S02]  /*3b10*/  FSEL R48, R46, -INF , !P4 ;  /* 0xff8000002e307808 */ /* 0x000fe40006000000 */
[----:B------:R-:W-:Y:S02]  /*3b20*/  FMNMX R45, R93, R49, !PT ;  /* 0x000000315d2d7209 */ /* 0x000fe40007800000 */
[----:B------:R-:W-:Y:S02]  /*3b30*/  FSEL R47, R47, -INF , !P3 ;  /* 0xff8000002f2f7808 */ /* 0x000fe40005800000 */
[----:B------:R-:W-:-:S02]  /*3b40*/  FMNMX R46, R94, R52, !PT ;  /* 0x000000345e2e7209 */ /* 0x000fc40007800000 */
[----:B------:R-:W-:Y:S01]  /*3b50*/  FMNMX R44, R92, R59, !PT ;  /* 0x0000003b5c2c7209 */ /* 0x000fe20007800000 */
[----:B------:R-:W0:Y:S01]  /*3b60*/  SHFL.BFLY PT, R54, R45, 0x2, 0x1f ;  /* 0x0c401f002d367f89 */ /* 0x000e2200000e0000 */
[----:B------:R-:W-:-:S03]  /*3b70*/  FMNMX R50, R48, R47, !PT ;  /* 0x0000002f30327209 */ /* 0x000fc60007800000 */
[----:B------:R-:W1:Y:S04]  /*3b80*/  SHFL.BFLY PT, R55, R46, 0x2, 0x1f ;  /* 0x0c401f002e377f89 */ /* 0x000e6800000e0000 */
[----:B------:R-:W2:Y:S04]  /*3b90*/  SHFL.BFLY PT, R51, R44, 0x2, 0x1f ;  /* 0x0c401f002c337f89 */ /* 0x000ea800000e0000 */
[----:B------:R-:W3:Y:S01]  /*3ba0*/  SHFL.BFLY PT, R57, R50, 0x2, 0x1f ;  /* 0x0c401f0032397f89 */ /* 0x000ee200000e0000 */
[----:B------:R-:W4:Y:S01]  /*3bb0*/  S2R R115, SR_TID.X ;  /* 0x0000000000737919 */ /* 0x000f220000002100 */
[----:B0-----:R-:W-:-:S02]  /*3bc0*/  FMNMX R53, R45, R54, !PT ;  /* 0x000000362d357209 */ /* 0x001fc40007800000 */
[----:B-1----:R-:W-:-:S03]  /*3bd0*/  FMNMX R55, R46, R55, !PT ;  /* 0x000000372e377209 */ /* 0x002fc60007800000 */
[----:B------:R-:W0:Y:S01]  /*3be0*/  SHFL.BFLY PT, R56, R53, 0x1, 0x1f ;  /* 0x0c201f0035387f89 */ /* 0x000e2200000e0000 */
[----:B--2---:R-:W-:-:S03]  /*3bf0*/  FMNMX R51, R44, R51, !PT ;  /* 0x000000332c337209 */ /* 0x004fc60007800000 */
[----:B------:R-:W1:Y:S01]  /*3c00*/  SHFL.BFLY PT, R44, R55, 0x1, 0x1f ;  /* 0x0c201f00372c7f89 */ /* 0x000e6200000e0000 */
[----:B---3--:R-:W-:-:S03]  /*3c10*/  FMNMX R57, R50, R57, !PT ;  /* 0x0000003932397209 */ /* 0x008fc60007800000 */
[----:B------:R-:W2:Y:S04]  /*3c20*/  SHFL.BFLY PT, R54, R51, 0x1, 0x1f ;  /* 0x0c201f0033367f89 */ /* 0x000ea800000e0000 */
[----:B------:R-:W3:Y:S01]  /*3c30*/  SHFL.BFLY PT, R58, R57, 0x1, 0x1f ;  /* 0x0c201f00393a7f89 */ /* 0x000ee200000e0000 */
[----:B------:R-:W-:Y:S02]  /*3c40*/  SHF.R.U32.HI R45, RZ, 0x3, R211 ;  /* 0x00000003ff2d7819 */ /* 0x000fe400000116d3 */
[----:B----4-:R-:W-:-:S04]  /*3c50*/  LOP3.LUT R118, R115, 0x1c, RZ, 0xc0, !PT ;  /* 0x0000001c73767812 */ /* 0x010fc800078ec0ff */
[C---:B------:R-:W-:Y:S02]  /*3c60*/  LEA.HI R119, R118.reuse, 0x8, RZ, 0x1e ;  /* 0x0000000876777811 */ /* 0x040fe400078ff0ff */
[C---:B------:R-:W-:Y:S02]  /*3c70*/  LEA.HI R116, R118.reuse, 0x10, RZ, 0x1e ;  /* 0x0000001076747811 */ /* 0x040fe400078ff0ff */
[C---:B------:R-:W-:Y:S02]  /*3c80*/  LEA.HI R117, R118.reuse, 0x18, RZ, 0x1e ;  /* 0x0000001876757811 */ /* 0x040fe400078ff0ff */
[----:B------:R-:W-:Y:S02]  /*3c90*/  LOP3.LUT R50, R45, 0xc, RZ, 0xc0, !PT ;  /* 0x0000000c2d327812 */ /* 0x000fe400078ec0ff */
[----:B------:R-:W-:Y:S01]  /*3ca0*/  LEA R118, R118, UR8, 0x2 ;  /* 0x0000000876767c11 */ /* 0x000fe2000f8e10ff */
[----:B------:R-:W-:Y:S01]  /*3cb0*/  BAR.SYNC.DEFER_BLOCKING 0x0 ;  /* 0x0000000000007b1d */ /* 0x000fe20000010000 */
[----:B------:R-:W-:-:S02]  /*3cc0*/  LEA R119, R119, UR8, 0x4 ;  /* 0x0000000877777c11 */ /* 0x000fc4000f8e20ff */
[----:B------:R-:W-:Y:S02]  /*3cd0*/  LEA R116, R116, UR8, 0x4 ;  /* 0x0000000874747c11 */ /* 0x000fe4000f8e20ff */
[----:B0-----:R-:W-:Y:S02]  /*3ce0*/  FMNMX R97, R53, R56, !PT ;  /* 0x0000003835617209 */ /* 0x001fe40007800000 */
[----:B------:R-:W-:Y:S02]  /*3cf0*/  LEA R117, R117, UR8, 0x4 ;  /* 0x0000000875757c11 */ /* 0x000fe4000f8e20ff */
[----:B-1----:R-:W-:Y:S01]  /*3d00*/  FMNMX R56, R55, R44, !PT ;  /* 0x0000002c37387209 */ /* 0x002fe20007800000 */
[----:B------:R-:W-:Y:S01]  /*3d10*/  IMAD.IADD R44, R118, 0x1, R50 ;  /* 0x00000001762c7824 */ /* 0x000fe200078e0232 */
[----:B--2---:R-:W-:Y:S01]  /*3d20*/  FMNMX R95, R51, R54, !PT ;  /* 0x00000036335f7209 */ /* 0x004fe20007800000 */
[C---:B------:R-:W-:Y:S01]  /*3d30*/  IMAD.IADD R46, R50.reuse, 0x1, R119 ;  /* 0x00000001322e7824 */ /* 0x040fe200078e0277 */
[----:B---3--:R-:W-:Y:S01]  /*3d40*/  FMNMX R58, R57, R58, !PT ;  /* 0x0000003a393a7209 */ /* 0x008fe20007800000 */
[----:B------:R-:W-:-:S02]  /*3d50*/  IMAD.IADD R45, R50, 0x1, R116 ;  /* 0x00000001322d7824 */ /* 0x000fc400078e0274 */
[----:B------:R-:W-:Y:S01]  /*3d60*/  IMAD.IADD R51, R50, 0x1, R117 ;  /* 0x0000000132337824 */ /* 0x000fe200078e0275 */
[----:B------:R-:W-:Y:S04]  /*3d70*/  @P0 STS [R44+0x4000], R95 ;  /* 0x0040005f2c000388 */ /* 0x000fe80000000800 */
[----:B------:R-:W-:Y:S04]  /*3d80*/  @P0 STS [R46+0x4000], R97 ;  /* 0x004000612e000388 */ /* 0x000fe80000000800 */
[----:B------:R-:W-:Y:S04]  /*3d90*/  @P0 STS [R45+0x4000], R56 ;  /* 0x004000382d000388 */ /* 0x000fe80000000800 */
[----:B------:R-:W-:Y:S01]  /*3da0*/  @P0 STS [R51+0x4000], R58 ;  /* 0x0040003a33000388 */ /* 0x000fe20000000800 */
[----:B------:R-:W-:Y:S01]  /*3db0*/  LEA R50, R226, UR8, 0x2 ;  /* 0x00000008e2327c11 */ /* 0x000fe2000f8e10ff */
[----:B------:R-:W-:Y:S06]  /*3dc0*/  BAR.SYNC.DEFER_BLOCKING 0x0 ;  /* 0x0000000000007b1d */ /* 0x000fec0000010000 */
[----:B------:R-:W0:Y:S04]  /*3dd0*/  @!P6 LDS R215, [R50+0x4000] ;  /* 0x0040000032d7e984 */ /* 0x000e280000000800 */
[----:B0-----:R-:W0:Y:S02]  /*3de0*/  SHFL.BFLY PT, R54, R215, 0x2, 0x1f ;  /* 0x0c401f00d7367f89 */ /* 0x001e2400000e0000 */
[----:B0-----:R-:W-:-:S05]  /*3df0*/  FMNMX R54, R215, R54, !PT ;  /* 0x00000036d7367209 */ /* 0x001fca0007800000 */
[----:B------:R-:W0:Y:S02]  /*3e00*/  SHFL.BFLY PT, R53, R54, 0x1, 0x1f ;  /* 0x0c201f0036357f89 */ /* 0x000e2400000e0000 */
[----:B0-----:R-:W-:-:S05]  /*3e10*/  FMNMX R53, R54, R53, !PT ;  /* 0x0000003536357209 */ /* 0x001fca0007800000 */
[----:B------:R-:W-:Y:S01]  /*3e20*/  @P0 STS [R50+0x4000], R53 ;  /* 0x0040003532000388 */ /* 0x000fe20000000800 */
[----:B------:R-:W-:Y:S06]  /*3e30*/  BAR.SYNC.DEFER_BLOCKING 0x0 ;  /* 0x0000000000007b1d */ /* 0x000fec0000010000 */
[----:B------:R-:W0:Y:S04]  /*3e40*/  LDS R154, [R119+0x4000] ;  /* 0x00400000779a7984 */ /* 0x000e280000000800 */
[----:B------:R-:W1:Y:S04]  /*3e50*/  LDS R155, [R118+0x4000] ;  /* 0x00400000769b7984 */ /* 0x000e680000000800 */
[----:B------:R-:W2:Y:S04]  /*3e60*/  LDS R153, [R116+0x4000] ;  /* 0x0040000074997984 */ /* 0x000ea80000000800 */
[----:B------:R-:W3:Y:S01]  /*3e70*/  LDS R152, [R117+0x4000] ;  /* 0x0040000075987984 */ /* 0x000ee20000000800 */
[----:B------:R-:W-:Y:S01]  /*3e80*/  BAR.SYNC.DEFER_BLOCKING 0x0 ;  /* 0x0000000000007b1d */ /* 0x000fe20000010000 */
[----:B0-----:R-:W-:-:S02]  /*3e90*/  FMNMX R154, R154, R229, !PT ;  /* 0x000000e59a9a7209 */ /* 0x001fc40007800000 */
[----:B-1----:R-:W-:-:S03]  /*3ea0*/  FMNMX R155, R155, R230, !PT ;  /* 0x000000e69b9b7209 */ /* 0x002fc60007800000 */
[--C-:B------:R-:W-:Y:S01]  /*3eb0*/  FADD R49, R49, -R154.reuse ;  /* 0x8000009a31317221 */ /* 0x100fe20000000000 */
[----:B--2---:R-:W-:Y:S01]  /*3ec0*/  FMNMX R153, R153, R228, !PT ;  /* 0x000000e499997209 */ /* 0x004fe20007800000 */
[--C-:B------:R-:W-:Y:S01]  /*3ed0*/  FADD R55, R92, -R155.reuse ;  /* 0x8000009b5c377221 */ /* 0x100fe20000000000 */
[----:B------:R-:W-:Y:S01]  /*3ee0*/  FADD R54, R59, -R155 ;  /* 0x8000009b3b367221 */ /* 0x000fe20000000000 */
[----:B---3--:R-:W-:Y:S01]  /*3ef0*/  FMNMX R152, R152, R227, !PT ;  /* 0x000000e398987209 */ /* 0x008fe20007800000 */
[----:B------:R-:W-:Y:S01]  /*3f00*/  FADD R53, R93, -R154 ;  /* 0x8000009a5d357221 */ /* 0x000fe20000000000 */
[----:B------:R-:W-:Y:S01]  /*3f10*/  FMUL R109, R49, 1.4426950216293334961 ;  /* 0x3fb8aa3b316d7820 */ /* 0x000fe20000400000 */
[--C-:B------:R-:W-:Y:S01]  /*3f20*/  FADD R49, R94, -R153.reuse ;  /* 0x800000995e317221 */ /* 0x100fe20000000000 */
[----:B------:R-:W-:Y:S01]  /*3f30*/  FADD R52, R52, -R153 ;  /* 0x8000009934347221 */ /* 0x000fe20000000000 */
[--C-:B------:R-:W-:Y:S01]  /*3f40*/  FADD R48, R48, -R152.reuse ;  /* 0x8000009830307221 */ /* 0x100fe20000000000 */
[----:B------:R-:W-:Y:S01]  /*3f50*/  FADD R47, R47, -R152 ;  /* 0x800000982f2f7221 */ /* 0x000fe20000000000 */
[----:B------:R-:W-:Y:S01]  /*3f60*/  FMUL R55, R55, 1.4426950216293334961 ;  /* 0x3fb8aa3b37377820 */ /* 0x000fe20000400000 */
[----:B------:R-:W-:Y:S01]  /*3f70*/  FMUL R54, R54, 1.4426950216293334961 ;  /* 0x3fb8aa3b36367820 */ /* 0x000fe20000400000 */
[----:B------:R-:W-:Y:S01]  /*3f80*/  FMUL R53, R53, 1.4426950216293334961 ;  /* 0x3fb8aa3b35357820 */ /* 0x000fe20000400000 */
[----:B------:R-:W-:Y:S01]  /*3f90*/  FMUL R49, R49, 1.4426950216293334961 ;  /* 0x3fb8aa3b31317820 */ /* 0x000fe20000400000 */
[----:B------:R-:W-:Y:S01]  /*3fa0*/  FMUL R52, R52, 1.4426950216293334961 ;  /* 0x3fb8aa3b34347820 */ /* 0x000fe20000400000 */
[----:B------:R-:W-:Y:S01]  /*3fb0*/  FMUL R48, R48, 1.4426950216293334961 ;  /* 0x3fb8aa3b30307820 */ /* 0x000fe20000400000 */
[----:B------:R-:W-:Y:S01]  /*3fc0*/  FMUL R47, R47, 1.4426950216293334961 ;  /* 0x3fb8aa3b2f2f7820 */ /* 0x000fe20000400000 */
[----:B------:R-:W-:Y:S08]  /*3fd0*/  MUFU.EX2 R106, R55 ;  /* 0x00000037006a7308 */ /* 0x000ff00000000800 */
[----:B------:R-:W0:Y:S08]  /*3fe0*/  MUFU.EX2 R107, R54 ;  /* 0x00000036006b7308 */ /* 0x000e300000000800 */
[----:B------:R0:W-:Y:S08]  /*3ff0*/  MUFU.EX2 R108, R53 ;  /* 0x00000035006c7308 */ /* 0x0001f00000000800 */
[----:B------:R-:W1:Y:S08]  /*4000*/  MUFU.EX2 R109, R109 ;  /* 0x0000006d006d7308 */ /* 0x000e700000000800 */
[----:B------:R-:W-:Y:S08]  /*4010*/  MUFU.EX2 R110, R49 ;  /* 0x00000031006e7308 */ /* 0x000ff00000000800 */
[----:B------:R-:W2:Y:S08]  /*4020*/  MUFU.EX2 R111, R52 ;  /* 0x00000034006f7308 */ /* 0x000eb00000000800 */
[----:B------:R-:W-:Y:S08]  /*4030*/  MUFU.EX2 R112, R48 ;  /* 0x0000003000707308 */ /* 0x000ff00000000800 */
[----:B------:R-:W3:Y:S01]  /*4040*/  MUFU.EX2 R113, R47 ;  /* 0x0000002f00717308 */ /* 0x000ee20000000800 */
[----:B0-----:R-:W-:Y:S01]  /*4050*/  FADD R53, R106, R107 ;  /* 0x0000006b6a357221 */ /* 0x001fe20000000000 */
[----:B-1----:R-:W-:Y:S01]  /*4060*/  FADD R54, R108, R109 ;  /* 0x0000006d6c367221 */ /* 0x002fe20000000000 */
[----:B--2---:R-:W-:-:S03]  /*4070*/  FADD R49, R110, R111 ;  /* 0x0000006f6e317221 */ /* 0x004fc60000000000 */
[----:B------:R-:W0:Y:S04]  /*4080*/  SHFL.BFLY PT, R56, R53, 0x2, 0x1f ;  /* 0x0c401f0035387f89 */ /* 0x000e2800000e0000 */
[----:B------:R-:W1:Y:S01]  /*4090*/  SHFL.BFLY PT, R57, R54, 0x2, 0x1f ;  /* 0x0c401f0036397f89 */ /* 0x000e6200000e0000 */
[----:B---3--:R-:W-:-:S03]  /*40a0*/  FADD R55, R112, R113 ;  /* 0x0000007170377221 */ /* 0x008fc60000000000 */
[----:B------:R-:W2:Y:S04]  /*40b0*/  SHFL.BFLY PT, R52, R49, 0x2, 0x1f ;  /* 0x0c401f0031347f89 */ /* 0x000ea800000e0000 */
[----:B------:R-:W3:Y:S01]  /*40c0*/  SHFL.BFLY PT, R58, R55, 0x2, 0x1f ;  /* 0x0c401f00373a7f89 */ /* 0x000ee200000e0000 */
[----:B0-----:R-:W-:Y:S01]  /*40d0*/  FADD R56, R53, R56 ;  /* 0x0000003835387221 */ /* 0x001fe20000000000 */
[----:B-1----:R-:W-:-:S04]  /*40e0*/  FADD R57, R54, R57 ;  /* 0x0000003936397221 */ /* 0x002fc80000000000 */
[----:B------:R-:W0:Y:S01]  /*40f0*/  SHFL.BFLY PT, R47, R56, 0x1, 0x1f ;  /* 0x0c201f00382f7f89 */ /* 0x000e2200000e0000 */
[----:B--2---:R-:W-:-:S03]  /*4100*/  FADD R52, R49, R52 ;  /* 0x0000003431347221 */ /* 0x004fc60000000000 */
[----:B------:R-:W1:Y:S01]  /*4110*/  SHFL.BFLY PT, R48, R57, 0x1, 0x1f ;  /* 0x0c201f0039307f89 */ /* 0x000e6200000e0000 */
[----:B---3--:R-:W-:-:S03]  /*4120*/  FADD R58, R55, R58 ;  /* 0x0000003a373a7221 */ /* 0x008fc60000000000 */
[----:B------:R-:W2:Y:S04]  /*4130*/  SHFL.BFLY PT, R59, R52, 0x1, 0x1f ;  /* 0x0c201f00343b7f89 */ /* 0x000ea800000e0000 */
[----:B------:R-:W3:Y:S01]  /*4140*/  SHFL.BFLY PT, R53, R58, 0x1, 0x1f ;  /* 0x0c201f003a357f89 */ /* 0x000ee200000e0000 */
[----:B0-----:R-:W-:Y:S01]  /*4150*/  FADD R93, R56, R47 ;  /* 0x0000002f385d7221 */ /* 0x001fe20000000000 */
[----:B-1----:R-:W-:-:S04]  /*4160*/  FADD R95, R57, R48 ;  /* 0x00000030395f7221 */ /* 0x002fc80000000000 */
[----:B------:R-:W-:Y:S01]  /*4170*/  @P0 STS [R44+0x4000], R93 ;  /* 0x0040005d2c000388 */ /* 0x000fe20000000800 */
[----:B--2---:R-:W-:-:S03]  /*4180*/  FADD R54, R52, R59 ;  /* 0x0000003b34367221 */ /* 0x004fc60000000000 */
[----:B------:R-:W-:Y:S01]  /*4190*/  @P0 STS [R46+0x4000], R95 ;  /* 0x0040005f2e000388 */ /* 0x000fe20000000800 */
[----:B---3--:R-:W-:-:S03]  /*41a0*/  FADD R92, R58, R53 ;  /* 0x000000353a5c7221 */ /* 0x008fc60000000000 */
[----:B------:R-:W-:Y:S04]  /*41b0*/  @P0 STS [R45+0x4000], R54 ;  /* 0x004000362d000388 */ /* 0x000fe80000000800 */
[----:B------:R-:W-:Y:S01]  /*41c0*/  @P0 STS [R51+0x4000], R92 ;  /* 0x0040005c33000388 */ /* 0x000fe20000000800 */
[----:B------:R-:W-:Y:S06]  /*41d0*/  BAR.SYNC.DEFER_BLOCKING 0x0 ;  /* 0x0000000000007b1d */ /* 0x000fec0000010000 */
[----:B------:R-:W0:Y:S04]  /*41e0*/  @!P6 LDS R214, [R50+0x4000] ;  /* 0x0040000032d6e984 */ /* 0x000e280000000800 */
[----:B0-----:R-:W0:Y:S02]  /*41f0*/  SHFL.BFLY PT, R47, R214, 0x2, 0x1f ;  /* 0x0c401f00d62f7f89 */ /* 0x001e2400000e0000 */
[----:B0-----:R-:W-:-:S05]  /*4200*/  FADD R52, R214, R47 ;  /* 0x0000002fd6347221 */ /* 0x001fca0000000000 */
[----:B------:R-:W0:Y:S01]  /*4210*/  SHFL.BFLY PT, R47, R52, 0x1, 0x1f ;  /* 0x0c201f00342f7f89 */ /* 0x000e2200000e0000 */
[----:B------:R-:W-:Y:S02]  /*4220*/  USHF.R.S32.HI UR12, URZ, 0x1f, UR5 ;  /* 0x0000001f3f0c7899 */ /* 0x000fe40008011405 */
[----:B------:R-:W-:-:S04]  /*4230*/  IADD3 R48, P1, R143, UR5, RZ ;  /* 0x000000058f307c10 */ /* 0x000fc8000ff3e0ff */
[----:B------:R-:W-:Y:S01]  /*4240*/  IADD3.X R49, R142, UR12, RZ, P1, !PT ;  /* 0x0000000c8e317c10 */ /* 0x000fe20008ffe4ff */
[----:B0-----:R-:W-:-:S05]  /*4250*/  FADD R53, R52, R47 ;  /* 0x0000002f34357221 */ /* 0x001fca0000000000 */
[----:B------:R0:W-:Y:S01]  /*4260*/  @P0 STS [R50+0x4000], R53 ;  /* 0x0040003532000388 */ /* 0x0001e20000000800 */
[----:B------:R-:W-:Y:S01]  /*4270*/  BAR.SYNC.DEFER_BLOCKING 0x0 ;  /* 0x0000000000007b1d */ /* 0x000fe20000010000 */
[----:B------:R-:W-:Y:S02]  /*4280*/  IADD3 R44, P1, R147, UR5, RZ ;  /* 0x00000005932c7c10 */ /* 0x000fe4000ff3e0ff */
[----:B------:R-:W-:Y:S02]  /*4290*/  IADD3 R46, P2, R145, UR5, RZ ;  /* 0x00000005912e7c10 */ /* 0x000fe4000ff5e0ff */
[----:B------:R-:W-:Y:S02]  /*42a0*/  IADD3.X R45, R146, UR12, RZ, P1, !PT ;  /* 0x0000000c922d7c10 */ /* 0x000fe40008ffe4ff */
[----:B------:R-:W-:Y:S02]  /*42b0*/  IADD3 R54, P1, R151, UR5, RZ ;  /* 0x0000000597367c10 */ /* 0x000fe4000ff3e0ff */
[----:B------:R-:W-:-:S02]  /*42c0*/  IADD3.X R47, R144, UR12, RZ, P2, !PT ;  /* 0x0000000c902f7c10 */ /* 0x000fc400097fe4ff */
[----:B------:R-:W-:Y:S02]  /*42d0*/  IADD3.X R55, R150, UR12, RZ, P1, !PT ;  /* 0x0000000c96377c10 */ /* 0x000fe40008ffe4ff */
[----:B------:R-:W-:Y:S02]  /*42e0*/  IADD3 R56, P2, R149, UR5, RZ ;  /* 0x0000000595387c10 */ /* 0x000fe4000ff5e0ff */
[----:B0-----:R-:W-:Y:S02]  /*42f0*/  IADD3 R50, P1, R159, UR5, RZ ;  /* 0x000000059f327c10 */ /* 0x001fe4000ff3e0ff */
[----:B------:R-:W-:Y:S02]  /*4300*/  IADD3.X R57, R148, UR12, RZ, P2, !PT ;  /* 0x0000000c94397c10 */ /* 0x000fe400097fe4ff */
[----:B------:R-:W-:Y:S02]  /*4310*/  IADD3.X R51, R158, UR12, RZ, P1, !PT ;  /* 0x0000000c9e337c10 */ /* 0x000fe40008ffe4ff */
[----:B------:R-:W-:Y:S01]  /*4320*/  IADD3 R52, P2, R157, UR5, RZ ;  /* 0x000000059d347c10 */ /* 0x000fe2000ff5e0ff */
[----:B------:R0:W2:Y:S03]  /*4330*/  LDG.E.U8 R93, desc[UR10][R46.64] ;  /* 0x0000000a2e5d7981 */ /* 0x0000a6000c1e1100 */
[----:B------:R-:W-:Y:S01]  /*4340*/  IADD3.X R53, R156, UR12, RZ, P2, !PT ;  /* 0x0000000c9c357c10 */ /* 0x000fe200097fe4ff */
[----:B------:R1:W3:Y:S04]  /*4350*/  LDG.E.U8 R92, desc[UR10][R48.64] ;  /* 0x0000000a305c7981 */ /* 0x0002e8000c1e1100 */
[----:B------:R4:W5:Y:S01]  /*4360*/  LDG.E.U8 R95, desc[UR10][R56.64] ;  /* 0x0000000a385f7981 */ /* 0x000962000c1e1100 */
[----:B0-----:R-:W-:-:S03]  /*4370*/  IADD3 R46, P1, R163, UR5, RZ ;  /* 0x00000005a32e7c10 */ /* 0x001fc6000ff3e0ff */
[----:B------:R0:W5:Y:S01]  /*4380*/  LDG.E.U8 R94, desc[UR10][R44.64] ;  /* 0x0000000a2c5e7981 */ /* 0x000162000c1e1100 */
[----:B------:R-:W-:Y:S02]  /*4390*/  IADD3.X R47, R162, UR12, RZ, P1, !PT ;  /* 0x0000000ca22f7c10 */ /* 0x000fe40008ffe4ff */
[----:B-1----:R-:W-:Y:S01]  /*43a0*/  IADD3 R48, P2, R161, UR5, RZ ;  /* 0x00000005a1307c10 */ /* 0x002fe2000ff5e0ff */
[----:B------:R1:W5:Y:S01]  /*43b0*/  LDG.E.U8 R97, desc[UR10][R52.64] ;  /* 0x0000000a34617981 */ /* 0x000362000c1e1100 */
[----:B----4-:R-:W-:Y:S02]  /*43c0*/  IADD3 R56, P1, R167, UR5, RZ ;  /* 0x00000005a7387c10 */ /* 0x010fe4000ff3e0ff */
        /* <DEDUP_REMOVED lines=11> */
[----:B0-----:R-:W-:Y:S02]  /*4480*/  IADD3 R48, P1, R175, UR5, RZ ;  /* 0x00000005af307c10 */ /* 0x001fe4000ff3e0ff */
[----:B------:R-:W-:Y:S01]  /*4490*/  IADD3.X R55, R168, UR12, RZ, P2, !PT ;  /* 0x0000000ca8377c10 */ /* 0x000fe200097fe4ff */
[----:B------:R0:W5:Y:S01]  /*44a0*/  LDG.E.U8 R100, desc[UR10][R46.64] ;  /* 0x0000000a2e647981 */ /* 0x000162000c1e1100 */
[----:B------:R-:W-:-:S02]  /*44b0*/  IADD3.X R49, R174, UR12, RZ, P1, !PT ;  /* 0x0000000cae317c10 */ /* 0x000fc40008ffe4ff */
[----:B-1----:R-:W-:Y:S01]  /*44c0*/  IADD3 R50, P2, R173, UR5, RZ ;  /* 0x00000005ad327c10 */ /* 0x002fe2000ff5e0ff */
[----:B------:R1:W5:Y:S01]  /*44d0*/  LDG.E.U8 R103, desc[UR10][R54.64] ;  /* 0x0000000a36677981 */ /* 0x000362000c1e1100 */
[----:B----4-:R-:W-:Y:S02]  /*44e0*/  IADD3 R44, P1, R179, UR5, RZ ;  /* 0x00000005b32c7c10 */ /* 0x010fe4000ff3e0ff */
[----:B------:R-:W-:Y:S01]  /*44f0*/  IADD3.X R51, R172, UR12, RZ, P2, !PT ;  /* 0x0000000cac337c10 */ /* 0x000fe200097fe4ff */
[----:B------:R-:W4:Y:S01]  /*4500*/  LDG.E.U8 R102, desc[UR10][R56.64] ;  /* 0x0000000a38667981 */ /* 0x000f22000c1e1100 */
[----:B------:R-:W-:Y:S02]  /*4510*/  IADD3.X R45, R178, UR12, RZ, P1, !PT ;  /* 0x0000000cb22d7c10 */ /* 0x000fe40008ffe4ff */
[----:B0-----:R-:W-:Y:S01]  /*4520*/  IADD3 R46, P2, R177, UR5, RZ ;  /* 0x00000005b12e7c10 */ /* 0x001fe2000ff5e0ff */
[----:B------:R0:W4:Y:S01]  /*4530*/  LDG.E.U8 R105, desc[UR10][R50.64] ;  /* 0x0000000a32697981 */ /* 0x000122000c1e1100 */
[----:B-1----:R-:W-:-:S02]  /*4540*/  IADD3 R54, P1, R183, UR5, RZ ;  /* 0x00000005b7367c10 */ /* 0x002fc4000ff3e0ff */
[----:B------:R-:W-:Y:S01]  /*4550*/  IADD3.X R47, R176, UR12, RZ, P2, !PT ;  /* 0x0000000cb02f7c10 */ /* 0x000fe200097fe4ff */
[----:B------:R-:W4:Y:S01]  /*4560*/  LDG.E.U8 R104, desc[UR10][R52.64] ;  /* 0x0000000a34687981 */ /* 0x000f22000c1e1100 */
[----:B------:R-:W-:-:S03]  /*4570*/  IADD3.X R55, R182, UR12, RZ, P1, !PT ;  /* 0x0000000cb6377c10 */ /* 0x000fc60008ffe4ff */
[----:B------:R1:W4:Y:S01]  /*4580*/  LDG.E.U8 R231, desc[UR10][R46.64] ;  /* 0x0000000a2ee77981 */ /* 0x000322000c1e1100 */
[----:B0-----:R-:W-:-:S03]  /*4590*/  IADD3 R50, P1, R187, UR5, RZ ;  /* 0x00000005bb327c10 */ /* 0x001fc6000ff3e0ff */
[----:B------:R0:W4:Y:S01]  /*45a0*/  LDG.E.U8 R235, desc[UR10][R54.64] ;  /* 0x0000000a36eb7981 */ /* 0x000122000c1e1100 */
[----:B------:R-:W-:-:S03]  /*45b0*/  IADD3.X R51, R186, UR12, RZ, P1, !PT ;  /* 0x0000000cba337c10 */ /* 0x000fc60008ffe4ff */
[----:B------:R0:W4:Y:S01]  /*45c0*/  LDG.E.U8 R114, desc[UR10][R48.64] ;  /* 0x0000000a30727981 */ /* 0x000122000c1e1100 */
[----:B-1----:R-:W-:Y:S02]  /*45d0*/  IADD3 R46, P1, R191, UR5, RZ ;  /* 0x00000005bf2e7c10 */ /* 0x002fe4000ff3e0ff */
[----:B------:R-:W-:Y:S01]  /*45e0*/  IADD3 R56, P2, R181, UR5, RZ ;  /* 0x00000005b5387c10 */ /* 0x000fe2000ff5e0ff */
[----:B------:R-:W4:Y:S01]  /*45f0*/  LDG.E.U8 R237, desc[UR10][R50.64] ;  /* 0x0000000a32ed7981 */ /* 0x000f22000c1e1100 */
[----:B------:R-:W-:Y:S02]  /*4600*/  IADD3.X R47, R190, UR12, RZ, P1, !PT ;  /* 0x0000000cbe2f7c10 */ /* 0x000fe40008ffe4ff */
[----:B0-----:R-:W-:Y:S01]  /*4610*/  IADD3 R54, P1, R195, UR5, RZ ;  /* 0x00000005c3367c10 */ /* 0x001fe2000ff3e0ff */
[----:B------:R-:W4:Y:S01]  /*4620*/  LDG.E.U8 R233, desc[UR10][R44.64] ;  /* 0x0000000a2ce97981 */ /* 0x000f22000c1e1100 */
[----:B------:R-:W-:Y:S02]  /*4630*/  IADD3.X R57, R180, UR12, RZ, P2, !PT ;  /* 0x0000000cb4397c10 */ /* 0x000fe400097fe4ff */
[----:B------:R-:W-:Y:S01]  /*4640*/  IADD3.X R55, R194, UR12, RZ, P1, !PT ;  /* 0x0000000cc2377c10 */ /* 0x000fe20008ffe4ff */
[----:B------:R-:W4:Y:S01]  /*4650*/  LDG.E.U8 R239, desc[UR10][R46.64] ;  /* 0x0000000a2eef7981 */ /* 0x000f22000c1e1100 */
[----:B------:R-:W-:-:S02]  /*4660*/  IADD3 R52, P2, R185, UR5, RZ ;  /* 0x00000005b9347c10 */ /* 0x000fc4000ff5e0ff */
[----:B------:R-:W-:Y:S01]  /*4670*/  IADD3 R58, P1, R199, UR5, RZ ;  /* 0x00000005c73a7c10 */ /* 0x000fe2000ff3e0ff */
[----:B------:R0:W4:Y:S01]  /*4680*/  LDG.E.U8 R234, desc[UR10][R56.64] ;  /* 0x0000000a38ea7981 */ /* 0x000122000c1e1100 */
[----:B------:R-:W-:Y:S02]  /*4690*/  IADD3.X R53, R184, UR12, RZ, P2, !PT ;  /* 0x0000000cb8357c10 */ /* 0x000fe400097fe4ff */
[----:B------:R-:W-:Y:S01]  /*46a0*/  IADD3.X R59, R198, UR12, RZ, P1, !PT ;  /* 0x0000000cc63b7c10 */ /* 0x000fe20008ffe4ff */
[----:B------:R-:W4:Y:S01]  /*46b0*/  LDG.E.U8 R54, desc[UR10][R54.64] ;  /* 0x0000000a36367981 */ /* 0x000f22000c1e1100 */
[----:B------:R-:W-:-:S03]  /*46c0*/  IADD3 R48, P2, R189, UR5, RZ ;  /* 0x00000005bd307c10 */ /* 0x000fc6000ff5e0ff */
[----:B------:R-:W4:Y:S01]  /*46d0*/  LDG.E.U8 R236, desc[UR10][R52.64] ;  /* 0x0000000a34ec7981 */ /* 0x000f22000c1e1100 */
[----:B0-----:R-:W-:Y:S02]  /*46e0*/  IADD3 R56, P1, R201, UR5, RZ ;  /* 0x00000005c9387c10 */ /* 0x001fe4000ff3e0ff */
[----:B------:R-:W-:Y:S01]  /*46f0*/  IADD3.X R49, R188, UR12, RZ, P2, !PT ;  /* 0x0000000cbc317c10 */ /* 0x000fe200097fe4ff */
[----:B------:R-:W4:Y:S01]  /*4700*/  LDG.E.U8 R58, desc[UR10][R58.64] ;  /* 0x0000000a3a3a7981 */ /* 0x000f22000c1e1100 */
[----:B------:R-:W-:Y:S02]  /*4710*/  IADD3.X R57, R200, UR12, RZ, P1, !PT ;  /* 0x0000000cc8397c10 */ /* 0x000fe40008ffe4ff */
[----:B------:R-:W-:Y:S01]  /*4720*/  IADD3 R50, P1, R203, UR5, RZ ;  /* 0x00000005cb327c10 */ /* 0x000fe2000ff3e0ff */
[----:B------:R0:W4:Y:S01]  /*4730*/  LDG.E.U8 R238, desc[UR10][R48.64] ;  /* 0x0000000a30ee7981 */ /* 0x000122000c1e1100 */
[----:B------:R-:W-:Y:S02]  /*4740*/  IADD3 R44, P2, R193, UR5, RZ ;  /* 0x00000005c12c7c10 */ /* 0x000fe4000ff5e0ff */
[----:B------:R-:W-:Y:S01]  /*4750*/  IADD3.X R51, R202, UR12, RZ, P1, !PT ;  /* 0x0000000cca337c10 */ /* 0x000fe20008ffe4ff */
[----:B------:R-:W4:Y:S01]  /*4760*/  LDG.E.U8 R57, desc[UR10][R56.64] ;  /* 0x0000000a38397981 */ /* 0x000f22000c1e1100 */
[----:B------:R-:W-:Y:S01]  /*4770*/  IADD3.X R45, R192, UR12, RZ, P2, !PT ;  /* 0x0000000cc02d7c10 */ /* 0x000fe200097fe4ff */
[----:B------:R-:W-:-:S02]  /*4780*/  IMAD.SHL.U32 R115, R115, 0x10, RZ ;  /* 0x0000001073737824 */ /* 0x000fc400078e00ff */
[----:B------:R-:W-:Y:S01]  /*4790*/  LDS R117, [R117+0x4000] ;  /* 0x0040000075757984 */ /* 0x000fe20000000800 */
[----:B0-----:R-:W-:-:S03]  /*47a0*/  IADD3 R48, P1, R205, UR5, RZ ;  /* 0x00000005cd307c10 */ /* 0x001fc6000ff3e0ff */
[----:B------:R0:W4:Y:S01]  /*47b0*/  LDG.E.U8 R240, desc[UR10][R44.64] ;  /* 0x0000000a2cf07981 */ /* 0x000122000c1e1100 */
[----:B------:R-:W-:Y:S02]  /*47c0*/  IADD3.X R49, R204, UR12, RZ, P1, !PT ;  /* 0x0000000ccc317c10 */ /* 0x000fe40008ffe4ff */
[----:B------:R-:W-:Y:S01]  /*47d0*/  IADD3 R46, P1, R207, UR5, RZ ;  /* 0x00000005cf2e7c10 */ /* 0x000fe2000ff3e0ff */
[----:B------:R-:W4:Y:S01]  /*47e0*/  LDG.E.U8 R242, desc[UR10][R50.64] ;  /* 0x0000000a32f27981 */ /* 0x000f22000c1e1100 */
[----:B------:R-:W-:Y:S02]  /*47f0*/  IADD3 R52, P2, R197, UR5, RZ ;  /* 0x00000005c5347c10 */ /* 0x000fe4000ff5e0ff */
[----:B------:R-:W-:Y:S01]  /*4800*/  IADD3.X R47, R206, UR12, RZ, P1, !PT ;  /* 0x0000000cce2f7c10 */ /* 0x000fe20008ffe4ff */
[----:B------:R-:W4:Y:S01]  /*4810*/  LDG.E.U8 R243, desc[UR10][R48.64] ;  /* 0x0000000a30f37981 */ /* 0x000f22000c1e1100 */
[----:B0-----:R-:W-:Y:S02]  /*4820*/  IADD3 R44, P1, R209, UR5, RZ ;  /* 0x00000005d12c7c10 */ /* 0x001fe4000ff3e0ff */
[----:B------:R-:W-:Y:S01]  /*4830*/  IADD3.X R53, R196, UR12, RZ, P2, !PT ;  /* 0x0000000cc4357c10 */ /* 0x000fe200097fe4ff */
[----:B------:R-:W4:Y:S01]  /*4840*/  LDG.E.U8 R244, desc[UR10][R46.64] ;  /* 0x0000000a2ef47981 */ /* 0x000f22000c1e1100 */
[----:B------:R-:W-:-:S03]  /*4850*/  IADD3.X R45, R208, UR12, RZ, P1, !PT ;  /* 0x0000000cd02d7c10 */ /* 0x000fc60008ffe4ff */
[----:B------:R-:W4:Y:S04]  /*4860*/  LDG.E.U8 R241, desc[UR10][R52.64] ;  /* 0x0000000a34f17981 */ /* 0x000f28000c1e1100 */
[----:B------:R0:W4:Y:S01]  /*4870*/  LDG.E.U8 R245, desc[UR10][R44.64] ;  /* 0x0000000a2cf57981 */ /* 0x000122000c1e1100 */
[----:B------:R-:W-:-:S03]  /*4880*/  LOP3.LUT R115, R115, 0x140, RZ, 0xc0, !PT ;  /* 0x0000014073737812 */ /* 0x000fc600078ec0ff */
[----:B------:R-:W-:Y:S04]  /*4890*/  LDS R116, [R116+0x4000] ;  /* 0x0040000074747984 */ /* 0x000fe80000000800 */
[----:B------:R-:W-:Y:S01]  /*48a0*/  LDS R119, [R119+0x4000] ;  /* 0x0040000077777984 */ /* 0x000fe20000000800 */
[----:B0-----:R-:W-:-:S03]  /*48b0*/  LOP3.LUT R44, R211, 0x10, RZ, 0xc0, !PT ;  /* 0x00000010d32c7812 */ /* 0x001fc600078ec0ff */
[----:B------:R-:W-:Y:S01]  /*48c0*/  LDS R118, [R118+0x4000] ;  /* 0x0040000076767984 */ /* 0x000fe20000000800 */
[----:B------:R-:W-:Y:S02]  /*48d0*/  LEA R45, R44, UR8, 0x7 ;  /* 0x000000082c2d7c11 */ /* 0x000fe4000f8e38ff */
[----:B------:R-:W-:-:S05]  /*48e0*/  LOP3.LUT R44, R211, 0x3, RZ, 0xc0, !PT ;  /* 0x00000003d32c7812 */ /* 0x000fca00078ec0ff */
[C---:B------:R-:W-:Y:S02]  /*48f0*/  IMAD R47, R44.reuse, 0x20, R45 ;  /* 0x000000202c2f7824 */ /* 0x040fe400078e022d */
[----:B------:R-:W-:Y:S01]  /*4900*/  IMAD R232, R44, 0x8, R115 ;  /* 0x000000082ce87824 */ /* 0x000fe200078e0273 */
[----:B------:R-:W-:Y:S02]  /*4910*/  LOP3.LUT R44, R211, 0xe0, RZ, 0xc0, !PT ;  /* 0x000000e0d32c7812 */ /* 0x000fe400078ec0ff */
[----:B------:R-:W-:-:S03]  /*4920*/  SHF.R.S32.HI R52, RZ, 0x2, R211 ;  /* 0x00000002ff347819 */ /* 0x000fc600000114d3 */
[----:B------:R-:W-:Y:S01]  /*4930*/  IMAD R47, R44, 0x8, R47 ;  /* 0x000000082c2f7824 */ /* 0x000fe200078e022f */
[--C-:B------:R-:W-:Y:S02]  /*4940*/  SHF.R.S32.HI R44, RZ, 0x7, R211.reuse ;  /* 0x00000007ff2c7819 */ /* 0x100fe400000114d3 */
[----:B------:R-:W-:Y:S02]  /*4950*/  SGXT R50, R52, 0x1 ;  /* 0x000000013432781a */ /* 0x000fe40000000200 */
[----:B------:R-:W-:Y:S02]  /*4960*/  SGXT R44, R44, 0x1 ;  /* 0x000000012c2c781a */ /* 0x000fe40000000200 */
[----:B------:R-:W-:Y:S02]  /*4970*/  SHF.R.S32.HI R52, RZ, 0x1, R211 ;  /* 0x00000001ff347819 */ /* 0x000fe400000114d3 */
[----:B------:R-:W-:Y:S02]  /*4980*/  LOP3.LUT R44, R44, 0x90, RZ, 0xc0, !PT ;  /* 0x000000902c2c7812 */ /* 0x000fe400078ec0ff */
[----:B------:R-:W-:-:S02]  /*4990*/  SGXT R49, R52, 0x1 ;  /* 0x000000013431781a */ /* 0x000fc40000000200 */
[----:B------:R-:W-:Y:S02]  /*49a0*/  F2FP.SATFINITE.E4M3.F32.PACK_AB_MERGE_C R52, R107, R106, RZ ;  /* 0x0000006a6b34723e */ /* 0x000fe400048070ff */
[--C-:B------:R-:W-:Y:S01]  /*49b0*/  LOP3.LUT R106, R44, 0x7f, R211.reuse, 0x78, !PT ;  /* 0x0000007f2c6a7812 */ /* 0x100fe200078e78d3 */
[----:B------:R-:W-:Y:S01]  /*49c0*/  BAR.SYNC.DEFER_BLOCKING 0x0 ;  /* 0x0000000000007b1d */ /* 0x000fe20000010000 */
[C---:B------:R-:W-:Y:S02]  /*49d0*/  LOP3.LUT R51, R211.reuse, 0x8, RZ, 0xc0, !PT ;  /* 0x00000008d3337812 */ /* 0x040fe400078ec0ff */
[----:B------:R-:W-:Y:S02]  /*49e0*/  LOP3.LUT R48, R211, 0x60, RZ, 0xc0, !PT ;  /* 0x00000060d3307812 */ /* 0x000fe400078ec0ff */
[----:B------:R-:W-:Y:S01]  /*49f0*/  SHF.R.S32.HI R45, RZ, 0x3, R211 ;  /* 0x00000003ff2d7819 */ /* 0x000fe200000114d3 */
[----:B------:R-:W-:Y:S01]  /*4a00*/  IMAD.SHL.U32 R51, R51, 0x2, RZ ;  /* 0x0000000233337824 */ /* 0x000fe200078e00ff */
[----:B------:R-:W-:Y:S01]  /*4a10*/  SHF.R.U32.HI R48, RZ, 0x1, R48 ;  /* 0x00000001ff307819 */ /* 0x000fe20000011630 */
[----:B------:R-:W-:Y:S01]  /*4a20*/  IMAD.SHL.U32 R46, R211, 0x40, RZ ;  /* 0x00000040d32e7824 */ /* 0x000fe200078e00ff */
[----:B------:R-:W-:-:S02]  /*4a30*/  SGXT R45, R45, 0x1 ;  /* 0x000000012d2d781a */ /* 0x000fc40000000200 */
[----:B------:R-:W-:Y:S02]  /*4a40*/  LOP3.LUT R50, R51, 0x90, R50, 0x78, !PT ;  /* 0x0000009033327812 */ /* 0x000fe400078e7832 */
[----:B------:R-:W-:Y:S02]  /*4a50*/  LOP3.LUT R49, R48, 0xa0, R49, 0x78, !PT ;  /* 0x000000a030317812 */ /* 0x000fe400078e7831 */
[----:B------:R-:W-:Y:S01]  /*4a60*/  LOP3.LUT R46, R46, 0x740, RZ, 0xc0, !PT ;  /* 0x000007402e2e7812 */ /* 0x000fe200078ec0ff */
[----:B------:R-:W-:Y:S01]  /*4a70*/  IMAD.IADD R59, R50, 0x1, R47 ;  /* 0x00000001323b7824 */ /* 0x000fe200078e022f */
[----:B------:R-:W-:Y:S02]  /*4a80*/  LOP3.LUT R45, R45, 0xa0, RZ, 0xc0, !PT ;  /* 0x000000a02d2d7812 */ /* 0x000fe400078ec0ff */
[----:B------:R-:W-:-:S03]  /*4a90*/  IADD3 R56, R49, UR8, R46 ;  /* 0x0000000831387c10 */ /* 0x000fc6000fffe02e */
[----:B------:R-:W-:Y:S01]  /*4aa0*/  IMAD.IADD R232, R45, 0x1, R232 ;  /* 0x000000012de87824 */ /* 0x000fe200078e02e8 */
[----:B------:R-:W-:Y:S02]  /*4ab0*/  F2FP.SATFINITE.E4M3.F32.PACK_AB_MERGE_C R53, R109, R108, RZ ;  /* 0x0000006c6d35723e */ /* 0x000fe400048070ff */
[----:B------:R-:W-:Y:S02]  /*4ac0*/  F2FP.SATFINITE.E4M3.F32.PACK_AB_MERGE_C R110, R111, R110, RZ ;  /* 0x0000006e6f6e723e */ /* 0x000fe400048070ff */
[----:B------:R-:W-:Y:S02]  /*4ad0*/  F2FP.SATFINITE.E4M3.F32.PACK_AB_MERGE_C R55, R113, R112, RZ ;  /* 0x000000707137723e */ /* 0x000fe400048070ff */
[----:B------:R-:W-:Y:S02]  /*4ae0*/  F2FP.F16.E4M3.UNPACK_B R52, R52 ;  /* 0x00000034ff34723e */ /* 0x000fe400020006ff */
[----:B------:R-:W-:Y:S02]  /*4af0*/  F2FP.F16.E4M3.UNPACK_B R53, R53 ;  /* 0x00000035ff35723e */ /* 0x000fe400020006ff */
[----:B------:R-:W-:Y:S01]  /*4b00*/  F2FP.F16.E4M3.UNPACK_B R55, R55 ;  /* 0x00000037ff37723e */ /* 0x000fe200020006ff */
[----:B--2---:R-:W-:Y:S04]  /*4b10*/  STS.U8 [R106+UR8+0x4100], R93 ;  /* 0x0041005d6a007988 */ /* 0x004fe80008000008 */
[----:B---3--:R-:W-:Y:S04]  /*4b20*/  STS.U8 [R106+UR8+0x4000], R92 ;  /* 0x0040005c6a007988 */ /* 0x008fe80008000008 */
[----:B-----5:R-:W-:Y:S04]  /*4b30*/  STS.U8 [R106+UR8+0x4300], R95 ;  /* 0x0043005f6a007988 */ /* 0x020fe80008000008 */
        /* <DEDUP_REMOVED lines=8> */
[----:B----4-:R-:W-:Y:S04]  /*4bc0*/  STS.U8 [R106+UR8+0x4a00], R102 ;  /* 0x004a00666a007988 */ /* 0x010fe80008000008 */
        /* <DEDUP_REMOVED lines=9> */
[----:B------:R0:W-:Y:S04]  /*4c60*/  STS.U8 [R106+UR8+0x5800], R54 ;  /* 0x005800366a007988 */ /* 0x0001e80008000008 */
[----:B------:R-:W-:Y:S04]  /*4c70*/  STS.U8 [R106+UR8+0x5300], R236 ;  /* 0x005300ec6a007988 */ /* 0x000fe80008000008 */
[----:B------:R-:W-:Y:S04]  /*4c80*/  STS.U8 [R106+UR8+0x5a00], R58 ;  /* 0x005a003a6a007988 */ /* 0x000fe80008000008 */
[----:B------:R-:W-:Y:S04]  /*4c90*/  STS.U8 [R106+UR8+0x5500], R238 ;  /* 0x005500ee6a007988 */ /* 0x000fe80008000008 */
[----:B------:R1:W-:Y:S04]  /*4ca0*/  STS.U8 [R106+UR8+0x5b00], R57 ;  /* 0x005b00396a007988 */ /* 0x0003e80008000008 */
[----:B------:R-:W-:Y:S04]  /*4cb0*/  STS.U8 [R106+UR8+0x5700], R240 ;  /* 0x005700f06a007988 */ /* 0x000fe80008000008 */
[----:B------:R-:W-:Y:S04]  /*4cc0*/  STS.U8 [R106+UR8+0x5c00], R242 ;  /* 0x005c00f26a007988 */ /* 0x000fe80008000008 */
[----:B------:R-:W-:Y:S04]  /*4cd0*/  STS.U8 [R106+UR8+0x5d00], R243 ;  /* 0x005d00f36a007988 */ /* 0x000fe80008000008 */
[----:B------:R-:W-:Y:S04]  /*4ce0*/  STS.U8 [R106+UR8+0x5e00], R244 ;  /* 0x005e00f46a007988 */ /* 0x000fe80008000008 */
[----:B------:R-:W-:Y:S04]  /*4cf0*/  STS.U8 [R106+UR8+0x5900], R241 ;  /* 0x005900f16a007988 */ /* 0x000fe80008000008 */
[----:B------:R-:W-:Y:S01]  /*4d00*/  STS.U8 [R106+UR8+0x5f00], R245 ;  /* 0x005f00f56a007988 */ /* 0x000fe20008000008 */
[----:B------:R-:W-:Y:S01]  /*4d10*/  BAR.SYNC.DEFER_BLOCKING 0x0 ;  /* 0x0000000000007b1d */ /* 0x000fe20000010000 */
[----:B0-----:R-:W-:-:S05]  /*4d20*/  F2FP.F16.E4M3.UNPACK_B R54, R110 ;  /* 0x0000006eff36723e */ /* 0x001fca00020006ff */
[----:B------:R-:W0:Y:S04]  /*4d30*/  LDSM.16.M88.4 R48, [R59+0x4000] ;  /* 0x004000003b30783b */ /* 0x000e280000000200 */
[----:B------:R-:W2:Y:S01]  /*4d40*/  LDSM.16.M88.4 R44, [R59+0x5000] ;  /* 0x005000003b2c783b */ /* 0x000ea20000000200 */
[----:B------:R-:W-:Y:S01]  /*4d50*/  BAR.SYNC.DEFER_BLOCKING 0x0 ;  /* 0x0000000000007b1d */ /* 0x000fe20000010000 */
[----:B------:R-:W-:-:S05]  /*4d60*/  LOP3.LUT R231, R232, 0x20, RZ, 0x3c, !PT ;  /* 0x00000020e8e77812 */ /* 0x000fca00078e3cff */
[----:B------:R-:W-:Y:S02]  /*4d70*/  STSM.16.M88.4 [R56+0x4000], R52 ;  /* 0x0040003438007844 */ /* 0x000fe40000000200 */
[----:B------:R-:W-:Y:S01]  /*4d80*/  BAR.SYNC.DEFER_BLOCKING 0x0 ;  /* 0x0000000000007b1d */ /* 0x000fe20000010000 */
[----:B-1----:R-:W-:-:S04]  /*4d90*/  FADD R57, -R155, R230 ;  /* 0x000000e69b397221 */ /* 0x002fc80000000100 */
[----:B------:R-:W-:Y:S01]  /*4da0*/  FMUL R58, R57, 1.4426950216293334961 ;  /* 0x3fb8aa3b393a7820 */ /* 0x000fe20000400000 */
[----:B------:R-:W-:Y:S01]  /*4db0*/  FADD R57, -R154, R229 ;  /* 0x000000e59a397221 */ /* 0x000fe20000000100 */
[----:B------:R-:W1:Y:S04]  /*4dc0*/  LDS.64 R110, [R232+UR8+0x4000] ;  /* 0x00400008e86e7984 */ /* 0x000e680008000a00 */
[----:B------:R-:W3:Y:S04]  /*4dd0*/  LDS.64 R114, [R232+UR8+0x4200] ;  /* 0x00420008e8727984 */ /* 0x000ee80008000a00 */
[----:B------:R-:W4:Y:S04]  /*4de0*/  LDS.64 R108, [R231+UR8+0x4000] ;  /* 0x00400008e76c7984 */ /* 0x000f280008000a00 */
[----:B------:R-:W5:Y:S01]  /*4df0*/  LDS.64 R112, [R231+UR8+0x4200] ;  /* 0x00420008e7707984 */ /* 0x000f620008000a00 */
[----:B------:R-:W-:Y:S01]  /*4e00*/  FMUL R57, R57, 1.4426950216293334961 ;  /* 0x3fb8aa3b39397820 */ /* 0x000fe20000400000 */
[----:B------:R-:W2:Y:S01]  /*4e10*/  MUFU.EX2 R229, R58 ;  /* 0x0000003a00e57308 */ /* 0x000ea20000000800 */
[----:B0-----:R-:W-:Y:S01]  /*4e20*/  F2FP.F16.E4M3.UNPACK_B R104, R50 ;  /* 0x00000032ff68723e */ /* 0x001fe200020006ff */
[----:B------:R-:W-:Y:S01]  /*4e30*/  LDS.64 R102, [R232+UR8+0x4600] ;  /* 0x00460008e8667984 */ /* 0x000fe20008000a00 */
[----:B------:R-:W-:-:S02]  /*4e40*/  F2FP.F16.E4M3.UNPACK_B R105, R51 ;  /* 0x00000033ff69723e */ /* 0x000fc400020006ff */
[----:B------:R-:W-:Y:S01]  /*4e50*/  F2FP.F16.E4M3.UNPACK_B R106, R48 ;  /* 0x00000030ff6a723e */ /* 0x000fe200020006ff */
[----:B------:R-:W-:Y:S02]  /*4e60*/  LDS.64 R100, [R231+UR8+0x4600] ;  /* 0x00460008e7647984 */ /* 0x000fe40008000a00 */
[----:B------:R-:W0:Y:S01]  /*4e70*/  MUFU.EX2 R230, R57 ;  /* 0x0000003900e67308 */ /* 0x000e220000000800 */
[----:B------:R-:W-:Y:S02]  /*4e80*/  F2FP.F16.E4M3.UNPACK_B R107, R49 ;  /* 0x00000031ff6b723e */ /* 0x000fe400020006ff */
[----:B--2---:R-:W-:Y:S02]  /*4e90*/  F2FP.F16.E4M3.UNPACK_B R92, R44 ;  /* 0x0000002cff5c723e */ /* 0x004fe400020006ff */
[----:B------:R-:W-:Y:S01]  /*4ea0*/  F2FP.F16.E4M3.UNPACK_B R93, R45 ;  /* 0x0000002dff5d723e */ /* 0x000fe200020006ff */
[C---:B------:R-:W-:Y:S01]  /*4eb0*/  FMUL R88, R229.reuse, R88 ;  /* 0x00000058e5587220 */ /* 0x040fe20000400000 */
[C---:B------:R-:W-:Y:S01]  /*4ec0*/  FMUL R89, R229.reuse, R89 ;  /* 0x00000059e5597220 */ /* 0x040fe20000400000 */
[C---:B------:R-:W-:Y:S01]  /*4ed0*/  FMUL R64, R229.reuse, R64 ;  /* 0x00000040e5407220 */ /* 0x040fe20000400000 */
[C---:B------:R-:W-:Y:S01]  /*4ee0*/  FMUL R65, R229.reuse, R65 ;  /* 0x00000041e5417220 */ /* 0x040fe20000400000 */
[C---:B------:R-:W-:Y:S01]  /*4ef0*/  FMUL R76, R229.reuse, R76 ;  /* 0x0000004ce54c7220 */ /* 0x040fe20000400000 */
[----:B------:R-:W-:Y:S01]  /*4f00*/  FMUL R77, R229, R77 ;  /* 0x0000004de54d7220 */ /* 0x000fe20000400000 */
[C---:B0-----:R-:W-:Y:S01]  /*4f10*/  FMUL R90, R230.reuse, R90 ;  /* 0x0000005ae65a7220 */ /* 0x041fe20000400000 */
[----:B------:R-:W-:Y:S01]  /*4f20*/  FMUL R91, R230, R91 ;  /* 0x0000005be65b7220 */ /* 0x000fe20000400000 */
[----:B-1----:R-:W-:-:S02]  /*4f30*/  IMAD.MOV.U32 R56, RZ, RZ, R110 ;  /* 0x000000ffff387224 */ /* 0x002fc400078e006e */
[C---:B------:R-:W-:Y:S01]  /*4f40*/  FMUL R66, R230.reuse, R66 ;  /* 0x00000042e6427220 */ /* 0x040fe20000400000 */
[C---:B------:R-:W-:Y:S01]  /*4f50*/  FMUL R67, R230.reuse, R67 ;  /* 0x00000043e6437220 */ /* 0x040fe20000400000 */
[----:B---3--:R-:W-:Y:S02]  /*4f60*/  IMAD.MOV.U32 R57, RZ, RZ, R114 ;  /* 0x000000ffff397224 */ /* 0x008fe400078e0072 */
[C---:B------:R-:W-:Y:S01]  /*4f70*/  FMUL R78, R230.reuse, R78 ;  /* 0x0000004ee64e7220 */ /* 0x040fe20000400000 */
[----:B----4-:R-:W-:Y:S02]  /*4f80*/  IMAD.MOV.U32 R58, RZ, RZ, R108 ;  /* 0x000000ffff3a7224 */ /* 0x010fe400078e006c */
[----:B------:R-:W-:Y:S01]  /*4f90*/  FMUL R79, R230, R79 ;  /* 0x0000004fe64f7220 */ /* 0x000fe20000400000 */
[----:B-----5:R-:W-:Y:S02]  /*4fa0*/  IMAD.MOV.U32 R59, RZ, RZ, R112 ;  /* 0x000000ffff3b7224 */ /* 0x020fe400078e0070 */
[----:B------:R-:W-:-:S02]  /*4fb0*/  IMAD.MOV.U32 R52, RZ, RZ, R110 ;  /* 0x000000ffff347224 */ /* 0x000fc400078e006e */
[----:B------:R-:W-:Y:S02]  /*4fc0*/  IMAD.MOV.U32 R53, RZ, RZ, R114 ;  /* 0x000000ffff357224 */ /* 0x000fe400078e0072 */
[----:B------:R-:W-:Y:S02]  /*4fd0*/  IMAD.MOV.U32 R54, RZ, RZ, R108 ;  /* 0x000000ffff367224 */ /* 0x000fe400078e006c */
[----:B------:R-:W-:Y:S01]  /*4fe0*/  IMAD.MOV.U32 R55, RZ, RZ, R112 ;  /* 0x000000ffff377224 */ /* 0x000fe200078e0070 */
[C---:B------:R-:W-:Y:S06]  /*4ff0*/  HMMA.16816.F32 R88, R56.reuse, R104, R88 ;  /* 0x000000683858723c */ /* 0x040fec0000001858 */
[----:B------:R-:W-:Y:S01]  /*5000*/  HMMA.16816.F32 R64, R56, R106, R64 ;  /* 0x0000006a3840723c */ /* 0x000fe20000001840 */
[----:B------:R-:W0:Y:S06]  /*5010*/  LDS.64 R58, [R232+UR8+0x4400] ;  /* 0x00440008e83a7984 */ /* 0x000e2c0008000a00 */
[----:B------:R-:W-:Y:S01]  /*5020*/  FADD R56, -R153, R228 ;  /* 0x000000e499387221 */ /* 0x000fe20000000100 */
[----:B------:R-:W-:Y:S07]  /*5030*/  HMMA.16816.F32 R76, R52, R92, R76 ;  /* 0x0000005c344c723c */ /* 0x000fee000000184c */
[----:B------:R-:W-:Y:S01]  /*5040*/  FMUL R52, R229, R72 ;  /* 0x00000048e5347220 */ /* 0x000fe20000400000 */
[----:B------:R-:W-:-:S02]  /*5050*/  IMAD.MOV.U32 R72, RZ, RZ, R110 ;  /* 0x000000ffff487224 */ /* 0x000fc400078e006e */
[----:B------:R-:W-:Y:S02]  /*5060*/  FMUL R110, R56, 1.4426950216293334961 ;  /* 0x3fb8aa3b386e7820 */ /* 0x000fe40000400000 */
[----:B------:R-:W1:Y:S01]  /*5070*/  LDS.64 R56, [R231+UR8+0x4400] ;  /* 0x00440008e7387984 */ /* 0x000e620008000a00 */
[----:B------:R-:W-:Y:S01]  /*5080*/  FMUL R53, R229, R73 ;  /* 0x00000049e5357220 */ /* 0x000fe20000400000 */
[C---:B------:R-:W-:Y:S01]  /*5090*/  FMUL R54, R230.reuse, R74 ;  /* 0x0000004ae6367220 */ /* 0x040fe20000400000 */
[----:B------:R-:W-:Y:S01]  /*50a0*/  FMUL R55, R230, R75 ;  /* 0x0000004be6377220 */ /* 0x000fe20000400000 */
[----:B------:R-:W-:Y:S01]  /*50b0*/  F2FP.F16.E4M3.UNPACK_B R94, R46 ;  /* 0x0000002eff5e723e */ /* 0x000fe200020006ff */
[----:B------:R-:W-:Y:S01]  /*50c0*/  IMAD.MOV.U32 R73, RZ, RZ, R114 ;  /* 0x000000ffff497224 */ /* 0x000fe200078e0072 */
[----:B------:R-:W-:Y:S01]  /*50d0*/  F2FP.F16.E4M3.UNPACK_B R95, R47 ;  /* 0x0000002fff5f723e */ /* 0x000fe200020006ff */
[----:B------:R-:W-:Y:S02]  /*50e0*/  IMAD.MOV.U32 R74, RZ, RZ, R108 ;  /* 0x000000ffff4a7224 */ /* 0x000fe400078e006c */
[----:B------:R-:W-:-:S02]  /*50f0*/  IMAD.MOV.U32 R75, RZ, RZ, R112 ;  /* 0x000000ffff4b7224 */ /* 0x000fc400078e0070 */
[----:B------:R-:W-:-:S04]  /*5100*/  FADD R108, -R152, R227 ;  /* 0x000000e3986c7221 */ /* 0x000fc80000000100 */
[----:B------:R-:W-:Y:S01]  /*5110*/  FMUL R108, R108, 1.4426950216293334961 ;  /* 0x3fb8aa3b6c6c7820 */ /* 0x000fe20000400000 */
[----:B------:R-:W-:Y:S01]  /*5120*/  HMMA.16816.F32 R72, R72, R94, R52 ;  /* 0x0000005e4848723c */ /* 0x000fe20000001834 */
[----:B------:R-:W-:Y:S01]  /*5130*/  F2FP.F16.E4M3.UNPACK_B R98, R48.H1 ;  /* 0x00000030ff62723e */ /* 0x000fe200030006ff */
[----:B------:R-:W2:Y:S01]  /*5140*/  MUFU.EX2 R227, R110 ;  /* 0x0000006e00e37308 */ /* 0x000ea20000000800 */
[----:B------:R-:W-:-:S04]  /*5150*/  F2FP.F16.E4M3.UNPACK_B R99, R49.H1 ;  /* 0x00000031ff63723e */ /* 0x000fc800030006ff */
[----:B------:R-:W-:Y:S02]  /*5160*/  IMAD.MOV.U32 R52, RZ, RZ, R111 ;  /* 0x000000ffff347224 */ /* 0x000fe400078e006f */
[----:B------:R-:W-:Y:S01]  /*5170*/  IMAD.MOV.U32 R53, RZ, RZ, R115 ;  /* 0x000000ffff357224 */ /* 0x000fe200078e0073 */
[----:B------:R-:W3:Y:S01]  /*5180*/  MUFU.EX2 R108, R108 ;  /* 0x0000006c006c7308 */ /* 0x000ee20000000800 */
[----:B------:R-:W-:Y:S02]  /*5190*/  IMAD.MOV.U32 R54, RZ, RZ, R109 ;  /* 0x000000ffff367224 */ /* 0x000fe400078e006d */
[----:B------:R-:W-:Y:S01]  /*51a0*/  IMAD.MOV.U32 R55, RZ, RZ, R113 ;  /* 0x000000ffff377224 */ /* 0x000fe200078e0071 */
[----:B------:R-:W-:Y:S01]  /*51b0*/  F2FP.F16.E4M3.UNPACK_B R96, R50.H1 ;  /* 0x00000032ff60723e */ /* 0x000fe200030006ff */
[----:B------:R-:W-:Y:S01]  /*51c0*/  IMAD.MOV.U32 R48, RZ, RZ, R111 ;  /* 0x000000ffff307224 */ /* 0x000fe200078e006f */
[----:B------:R-:W-:Y:S01]  /*51d0*/  F2FP.F16.E4M3.UNPACK_B R97, R51.H1 ;  /* 0x00000033ff61723e */ /* 0x000fe200030006ff */
[----:B------:R-:W-:-:S03]  /*51e0*/  IMAD.MOV.U32 R49, RZ, RZ, R115 ;  /* 0x000000ffff317224 */ /* 0x000fc600078e0073 */
[----:B------:R-:W-:Y:S01]  /*51f0*/  HMMA.16816.F32 R64, R52, R98, R64 ;  /* 0x000000623440723c */ /* 0x000fe20000001840 */
[----:B------:R-:W-:Y:S02]  /*5200*/  IMAD.MOV.U32 R50, RZ, RZ, R109 ;  /* 0x000000ffff327224 */ /* 0x000fe400078e006d */
[----:B------:R-:W-:-:S04]  /*5210*/  IMAD.MOV.U32 R51, RZ, RZ, R113 ;  /* 0x000000ffff337224 */ /* 0x000fc800078e0071 */
[----:B------:R-:W-:Y:S01]  /*5220*/  F2FP.F16.E4M3.UNPACK_B R52, R44.H1 ;  /* 0x0000002cff34723e */ /* 0x000fe200030006ff */
[----:B------:R-:W-:Y:S01]  /*5230*/  IMAD.MOV.U32 R44, RZ, RZ, R111 ;  /* 0x000000ffff2c7224 */ /* 0x000fe200078e006f */
[----:B------:R-:W-:Y:S01]  /*5240*/  F2FP.F16.E4M3.UNPACK_B R53, R45.H1 ;  /* 0x0000002dff35723e */ /* 0x000fe200030006ff */
[----:B------:R-:W-:Y:S01]  /*5250*/  IMAD.MOV.U32 R45, RZ, RZ, R115 ;  /* 0x000000ffff2d7224 */ /* 0x000fe200078e0073 */
[----:B------:R-:W-:Y:S01]  /*5260*/  F2FP.F16.E4M3.UNPACK_B R54, R46.H1 ;  /* 0x0000002eff36723e */ /* 0x000fe200030006ff */
[----:B------:R-:W-:Y:S01]  /*5270*/  IMAD.MOV.U32 R46, RZ, RZ, R109 ;  /* 0x000000ffff2e7224 */ /* 0x000fe200078e006d */
[----:B------:R-:W-:Y:S01]  /*5280*/  F2FP.F16.E4M3.UNPACK_B R55, R47.H1 ;  /* 0x0000002fff37723e */ /* 0x000fe200030006ff */
[----:B------:R-:W-:Y:S01]  /*5290*/  IMAD.MOV.U32 R47, RZ, RZ, R113 ;  /* 0x000000ffff2f7224 */ /* 0x000fe200078e0071 */
[C---:B------:R-:W-:Y:S01]  /*52a0*/  HMMA.16816.F32 R88, R48.reuse, R96, R88 ;  /* 0x000000603058723c */ /* 0x040fe20000001858 */
[C---:B--2---:R-:W-:Y:S01]  /*52b0*/  FMUL R80, R227.reuse, R80 ;  /* 0x00000050e3507220 */ /* 0x044fe20000400000 */
[C---:B------:R-:W-:Y:S01]  /*52c0*/  FMUL R81, R227.reuse, R81 ;  /* 0x00000051e3517220 */ /* 0x040fe20000400000 */
[C---:B---3--:R-:W-:Y:S01]  /*52d0*/  FMUL R82, R108.reuse, R82 ;  /* 0x000000526c527220 */ /* 0x048fe20000400000 */
[C---:B------:R-:W-:Y:S01]  /*52e0*/  FMUL R83, R108.reuse, R83 ;  /* 0x000000536c537220 */ /* 0x040fe20000400000 */
[C---:B------:R-:W-:Y:S01]  /*52f0*/  FMUL R60, R227.reuse, R60 ;  /* 0x0000003ce33c7220 */ /* 0x040fe20000400000 */
[----:B------:R-:W-:Y:S01]  /*5300*/  HMMA.16816.F32 R76, R48, R52, R76 ;  /* 0x00000034304c723c */ /* 0x000fe2000000184c */
[----:B------:R-:W-:Y:S01]  /*5310*/  FMUL R61, R227, R61 ;  /* 0x0000003de33d7220 */ /* 0x000fe20000400000 */
[C---:B------:R-:W-:Y:S01]  /*5320*/  FMUL R62, R108.reuse, R62 ;  /* 0x0000003e6c3e7220 */ /* 0x040fe20000400000 */
[----:B------:R-:W-:-:S03]  /*5330*/  FMUL R63, R108, R63 ;  /* 0x0000003f6c3f7220 */ /* 0x000fc60000400000 */
[----:B------:R-:W-:Y:S01]  /*5340*/  HMMA.16816.F32 R72, R44, R54, R72 ;  /* 0x000000362c48723c */ /* 0x000fe20000001848 */
[----:B0-----:R-:W-:Y:S02]  /*5350*/  IMAD.MOV.U32 R48, RZ, RZ, R58 ;  /* 0x000000ffff307224 */ /* 0x001fe400078e003a */
[----:B------:R-:W-:Y:S02]  /*5360*/  IMAD.MOV.U32 R49, RZ, RZ, R102 ;  /* 0x000000ffff317224 */ /* 0x000fe400078e0066 */
[----:B-1----:R-:W-:Y:S02]  /*5370*/  IMAD.MOV.U32 R50, RZ, RZ, R56 ;  /* 0x000000ffff327224 */ /* 0x002fe400078e0038 */
[----:B------:R-:W-:Y:S02]  /*5380*/  IMAD.MOV.U32 R44, RZ, RZ, R58 ;  /* 0x000000ffff2c7224 */ /* 0x000fe400078e003a */
[----:B------:R-:W-:Y:S02]  /*5390*/  IMAD.MOV.U32 R45, RZ, RZ, R102 ;  /* 0x000000ffff2d7224 */ /* 0x000fe400078e0066 */
[----:B------:R-:W-:-:S02]  /*53a0*/  IMAD.MOV.U32 R46, RZ, RZ, R56 ;  /* 0x000000ffff2e7224 */ /* 0x000fc400078e0038 */
[--C-:B------:R-:W-:Y:S02]  /*53b0*/  IMAD.MOV.U32 R51, RZ, RZ, R100.reuse ;  /* 0x000000ffff337224 */ /* 0x100fe400078e0064 */
[----:B------:R-:W-:-:S05]  /*53c0*/  IMAD.MOV.U32 R47, RZ, RZ, R100 ;  /* 0x000000ffff2f7224 */ /* 0x000fca00078e0064 */
[----:B------:R-:W-:Y:S06]  /*53d0*/  HMMA.16816.F32 R80, R48, R104, R80 ;  /* 0x000000683050723c */ /* 0x000fec0000001850 */
[----:B------:R-:W-:Y:S01]  /*53e0*/  HMMA.16816.F32 R60, R44, R94, R60 ;  /* 0x0000005e2c3c723c */ /* 0x000fe2000000183c */
[C---:B------:R-:W-:Y:S01]  /*53f0*/  FMUL R68, R227.reuse, R68 ;  /* 0x00000044e3447220 */ /* 0x040fe20000400000 */
[C---:B------:R-:W-:Y:S01]  /*5400*/  FMUL R69, R227.reuse, R69 ;  /* 0x00000045e3457220 */ /* 0x040fe20000400000 */
[C---:B------:R-:W-:Y:S01]  /*5410*/  FMUL R70, R108.reuse, R70 ;  /* 0x000000466c467220 */ /* 0x040fe20000400000 */
[C---:B------:R-:W-:Y:S01]  /*5420*/  FMUL R71, R108.reuse, R71 ;  /* 0x000000476c477220 */ /* 0x040fe20000400000 */
[C---:B------:R-:W-:Y:S01]  /*5430*/  FMUL R84, R227.reuse, R84 ;  /* 0x00000054e3547220 */ /* 0x040fe20000400000 */
[----:B------:R-:W-:Y:S01]  /*5440*/  FMUL R85, R227, R85 ;  /* 0x00000055e3557220 */ /* 0x000fe20000400000 */
[C---:B------:R-:W-:Y:S01]  /*5450*/  FMUL R86, R108.reuse, R86 ;  /* 0x000000566c567220 */ /* 0x040fe20000400000 */
[----:B------:R-:W-:Y:S01]  /*5460*/  FMUL R87, R108, R87 ;  /* 0x000000576c577220 */ /* 0x000fe20000400000 */
[----:B------:R-:W-:-:S02]  /*5470*/  UIADD3 UR6, UP0, UR6, 0x20, URZ ;  /* 0x0000002006067890 */ /* 0x000fc4000ff1e03f */
[----:B------:R-:W-:Y:S02]  /*5480*/  HMMA.16816.F32 R68, R44, R106, R68 ;  /* 0x0000006a2c44723c */ /* 0x000fe40000001844 */
[----:B------:R-:W-:-:S04]  /*5490*/  UIADD3.X UR7, URZ, UR7, URZ, UP0, !UPT ;  /* 0x000000073f077290 */ /* 0x000fc800087fe43f */
[----:B------:R-:W-:Y:S01]  /*54a0*/  HMMA.16816.F32 R84, R48, R92, R84 ;  /* 0x0000005c3054723c */ /* 0x000fe20000001854 */
[----:B------:R-:W-:Y:S02]  /*54b0*/  IMAD.MOV.U32 R44, RZ, RZ, R59 ;  /* 0x000000ffff2c7224 */ /* 0x000fe400078e003b */
[----:B------:R-:W-:Y:S02]  /*54c0*/  IMAD.MOV.U32 R45, RZ, RZ, R103 ;  /* 0x000000ffff2d7224 */ /* 0x000fe400078e0067 */
[----:B------:R-:W-:Y:S02]  /*54d0*/  IMAD.MOV.U32 R46, RZ, RZ, R57 ;  /* 0x000000ffff2e7224 */ /* 0x000fe400078e0039 */
[----:B------:R-:W-:Y:S01]  /*54e0*/  IMAD.MOV.U32 R47, RZ, RZ, R101 ;  /* 0x000000ffff2f7224 */ /* 0x000fe200078e0065 */
[----:B------:R-:W-:-:S06]  /*54f0*/  ISETP.LE.U32.AND P1, PT, R224, UR6, PT ;  /* 0x00000006e0007c0c */ /* 0x000fcc000bf23070 */
[C---:B------:R-:W-:Y:S06]  /*5500*/  HMMA.16816.F32 R80, R44.reuse, R96, R80 ;  /* 0x000000602c50723c */ /* 0x040fec0000001850 */
[----:B------:R-:W-:Y:S07]  /*5510*/  HMMA.16816.F32 R60, R44, R54, R60 ;  /* 0x000000362c3c723c */ /* 0x000fee000000183c */
[----:B------:R-:W-:-:S05]  /*5520*/  IMAD.U32 R44, RZ, RZ, UR7 ;  /* 0x00000007ff2c7e24 */ /* 0x000fca000f8e00ff */
[----:B------:R-:W-:Y:S01]  /*5530*/  ISETP.GE.U32.AND.EX P1, PT, R44, RZ, PT, P1 ;  /* 0x000000ff2c00720c */ /* 0x000fe20003f26110 */
[----:B------:R-:W-:Y:S02]  /*5540*/  IMAD.MOV.U32 R48, RZ, RZ, R59 ;  /* 0x000000ffff307224 */ /* 0x000fe400078e003b */
[----:B------:R-:W-:Y:S02]  /*5550*/  IMAD.MOV.U32 R49, RZ, RZ, R103 ;  /* 0x000000ffff317224 */ /* 0x000fe400078e0067 */
[----:B------:R-:W-:Y:S02]  /*5560*/  IMAD.MOV.U32 R50, RZ, RZ, R57 ;  /* 0x000000ffff327224 */ /* 0x000fe400078e0039 */
[----:B------:R-:W-:Y:S01]  /*5570*/  IMAD.MOV.U32 R51, RZ, RZ, R101 ;  /* 0x000000ffff337224 */ /* 0x000fe200078e0065 */
[----:B------:R-:W-:Y:S02]  /*5580*/  ULEA UR5, UR14, UR5, 0x5 ;  /* 0x000000050e057291 */ /* 0x000fe4000f8e283f */
[----:B------:R-:W-:Y:S01]  /*5590*/  ULEA UR4, UR15, UR4, 0x5 ;  /* 0x000000040f047291 */ /* 0x000fe2000f8e283f */
[----:B------:R-:W-:Y:S01]  /*55a0*/  FFMA R221, R227, R221, R116 ;  /* 0x000000dde3dd7223 */ /* 0x000fe20000000074 */
[----:B------:R-:W-:-:S02]  /*55b0*/  FFMA R222, R230, R222, R119 ;  /* 0x000000dee6de7223 */ /* 0x000fc40000000077 */
[----:B------:R-:W-:Y:S01]  /*55c0*/  HMMA.16816.F32 R68, R48, R98, R68 ;  /* 0x000000623044723c */ /* 0x000fe20000001844 */
[----:B------:R-:W-:Y:S01]  /*55d0*/  FFMA R223, R229, R223, R118 ;  /* 0x000000dfe5df7223 */ /* 0x000fe20000000076 */
[----:B------:R-:W-:Y:S01]  /*55e0*/  FFMA R220, R108, R220, R117 ;  /* 0x000000dc6cdc7223 */ /* 0x000fe20000000075 */
[----:B------:R-:W-:-:S03]  /*55f0*/  IMAD.MOV.U32 R230, RZ, RZ, R155 ;  /* 0x000000ffffe67224 */ /* 0x000fc600078e009b */
[----:B------:R-:W-:Y:S01]  /*5600*/  HMMA.16816.F32 R84, R48, R52, R84 ;  /* 0x000000343054723c */ /* 0x000fe20000001854 */
[----:B------:R-:W-:Y:S02]  /*5610*/  IMAD.MOV.U32 R229, RZ, RZ, R154 ;  /* 0x000000ffffe57224 */ /* 0x000fe400078e009a */
[----:B------:R-:W-:Y:S02]  /*5620*/  IMAD.MOV.U32 R228, RZ, RZ, R153 ;  /* 0x000000ffffe47224 */ /* 0x000fe400078e0099 */
[----:B------:R-:W-:Y:S01]  /*5630*/  IMAD.MOV.U32 R227, RZ, RZ, R152 ;  /* 0x000000ffffe37224 */ /* 0x000fe200078e0098 */
[----:B------:R-:W-:-:S03]  /*5640*/  NOP ;  /* 0x0000000000007918 */ /* 0x000fc60000000000 */
[----:B------:R-:W-:-:S15]  /*5650*/  @!P1 BRA `(.L_x_1) ;  /* 0xffffffc800949947 */ /* 0x000fde000383ffff */
.L_x_0:
[----:B------:R-:W-:Y:S01]  /*5660*/  IMAD.SHL.U32 R2, R0, 0x10, RZ ;  /* 0x0000001000027824 */ /* 0x000fe200078e00ff */
[C---:B------:R-:W-:Y:S01]  /*5670*/  FSETP.GT.AND P1, PT, |R220|.reuse, 8.50705917302346158658e+37, PT ;  /* 0x7e800000dc00780b */ /* 0x040fe20003f24200 */
[----:B------:R-:W-:Y:S01]  /*5680*/  FMUL R5, R223, 8388608 ;  /* 0x4b000000df057820 */ /* 0x000fe20000400000 */
[----:B------:R-:W-:Y:S01]  /*5690*/  FSETP.GEU.AND P0, PT, |R220|, 1.175494350822287508e-38, PT ;  /* 0x00800000dc00780b */ /* 0x000fe20003f0e200 */
[----:B------:R-:W-:Y:S01]  /*56a0*/  FMUL R6, R222, 8388608 ;  /* 0x4b000000de067820 */ /* 0x000fe20000400000 */
[----:B------:R-:W-:Y:S01]  /*56b0*/  LOP3.LUT R2, R2, 0x70, RZ, 0xc0, !PT ;  /* 0x0000007002027812 */ /* 0x000fe200078ec0ff */
[----:B--2---:R-:W-:Y:S01]  /*56c0*/  FMUL R4, R221, 8388608 ;  /* 0x4b000000dd047820 */ /* 0x004fe20000400000 */
[----:B------:R-:W-:Y:S01]  /*56d0*/  FSETP.GEU.AND P6, PT, R220, 1.175494350822287508e-38, PT ;  /* 0x00800000dc00780b */ /* 0x000fe20003fce000 */
[----:B------:R-:W-:Y:S01]  /*56e0*/  BAR.SYNC.DEFER_BLOCKING 0x0 ;  /* 0x0000000000007b1d */ /* 0x000fe20000010000 */
[----:B------:R-:W-:Y:S01]  /*56f0*/  FSETP.GEU.AND P2, PT, R223, 1.175494350822287508e-38, PT ;  /* 0x00800000df00780b */ /* 0x000fe20003f4e000 */
[----:B------:R-:W-:Y:S01]  /*5700*/  VIADD R2, R2, UR8 ;  /* 0x0000000802027c36 */ /* 0x000fe20008000000 */
[----:B------:R-:W-:-:S02]  /*5710*/  FSETP.GEU.AND P3, PT, R222, 1.175494350822287508e-38, PT ;  /* 0x00800000de00780b */ /* 0x000fc40003f6e000 */
[----:B------:R-:W-:Y:S01]  /*5720*/  FSETP.GEU.AND P4, PT, R221, 1.175494350822287508e-38, PT ;  /* 0x00800000dd00780b */ /* 0x000fe20003f8e000 */
[----:B------:R-:W-:Y:S01]  /*5730*/  @P1 FMUL R63, R63, 0.25 ;  /* 0x3e8000003f3f1820 */ /* 0x000fe20000400000 */
[----:B------:R-:W-:Y:S01]  /*5740*/  LEA.HI R213, R213, R2, RZ, 0x1f ;  /* 0x00000002d5d57211 */ /* 0x000fe200078ff8ff */
[----:B------:R-:W-:Y:S01]  /*5750*/  FMUL R2, R220, 8388608 ;  /* 0x4b000000dc027820 */ /* 0x000fe20000400000 */
[----:B------:R-:W-:Y:S01]  /*5760*/  @P1 FMUL R62, R62, 0.25 ;  /* 0x3e8000003e3e1820 */ /* 0x000fe20000400000 */
[----:B------:R-:W-:Y:S01]  /*5770*/  @P1 FMUL R87, R87, 0.25 ;  /* 0x3e80000057571820 */ /* 0x000fe20000400000 */
[----:B------:R-:W-:Y:S01]  /*5780*/  @P1 FMUL R86, R86, 0.25 ;  /* 0x3e80000056561820 */ /* 0x000fe20000400000 */
[----:B------:R-:W-:Y:S01]  /*5790*/  @P1 FMUL R83, R83, 0.25 ;  /* 0x3e80000053531820 */ /* 0x000fe20000400000 */
[----:B------:R-:W-:Y:S01]  /*57a0*/  FSEL R2, R2, R220, !P6 ;  /* 0x000000dc02027208 */ /* 0x000fe20007000000 */
[----:B------:R-:W-:Y:S01]  /*57b0*/  @P1 FMUL R220, R220, 0.25 ;  /* 0x3e800000dcdc1820 */ /* 0x000fe20000400000 */
[----:B------:R-:W-:Y:S01]  /*57c0*/  @P1 FMUL R82, R82, 0.25 ;  /* 0x3e80000052521820 */ /* 0x000fe20000400000 */
[----:B------:R-:W-:Y:S01]  /*57d0*/  @P1 FMUL R71, R71, 0.25 ;  /* 0x3e80000047471820 */ /* 0x000fe20000400000 */
[----:B------:R-:W-:Y:S01]  /*57e0*/  @P1 FMUL R70, R70, 0.25 ;  /* 0x3e80000046461820 */ /* 0x000fe20000400000 */
[----:B------:R-:W-:Y:S01]  /*57f0*/  @!P0 FMUL R220, R220, 16777216 ;  /* 0x4b800000dcdc8820 */ /* 0x000fe20000400000 */
        /* <DEDUP_REMOVED lines=8> */
[----:B------:R-:W-:Y:S01]  /*5880*/  FSETP.GT.AND P0, PT, |R222|, 8.50705917302346158658e+37, PT ;  /* 0x7e800000de00780b */ /* 0x000fe20003f04200 */
[----:B------:R-:W-:Y:S01]  /*5890*/  VIADD R14, R2, 0xc0cafb0d ;  /* 0xc0cafb0d020e7836 */ /* 0x000fe20000000000 */
[----:B------:R-:W-:Y:S01]  /*58a0*/  FSEL R5, R5, R223, !P2 ;  /* 0x000000df05057208 */ /* 0x000fe20005000000 */
[----:B------:R-:W-:Y:S01]  /*58b0*/  ULDC.64 UR4, c[0x0][0x270] ;  /* 0x00009c0000047ab9 */ /* 0x000fe20000000a00 */
[----:B------:R-:W-:Y:S01]  /*58c0*/  FSEL R6, R6, R222, !P3 ;  /* 0x000000de06067208 */ /* 0x000fe20005800000 */
[----:B------:R-:W-:Y:S01]  /*58d0*/  UIMAD UR4, UR9, UR4, URZ ;  /* 0x00000004090472a4 */ /* 0x000fe2000f8e023f */
[----:B------:R-:W-:Y:S01]  /*58e0*/  FSEL R4, R4, R221, !P4 ;  /* 0x000000dd04047208 */ /* 0x000fe20006000000 */
[----:B------:R-:W-:Y:S01]  /*58f0*/  VIADD R3, R5, 0xc0cafb0d ;  /* 0xc0cafb0d05037836 */ /* 0x000fe20000000000 */
[----:B------:R-:W-:Y:S01]  /*5900*/  FSEL R11, RZ, -23, P4 ;  /* 0xc1b80000ff0b7808 */ /* 0x000fe20002000000 */
[----:B------:R-:W-:Y:S01]  /*5910*/  VIADD R8, R6, 0xc0cafb0d ;  /* 0xc0cafb0d06087836 */ /* 0x000fe20000000000 */
[----:B------:R-:W-:Y:S01]  /*5920*/  FSETP.GEU.AND P4, PT, |R222|, 1.175494350822287508e-38, PT ;  /* 0x00800000de00780b */ /* 0x000fe20003f8e200 */
[----:B------:R-:W-:Y:S01]  /*5930*/  VIADD R10, R4, 0xc0cafb0d ;  /* 0xc0cafb0d040a7836 */ /* 0x000fe20000000000 */
[----:B------:R-:W-:Y:S01]  /*5940*/  FSEL R7, RZ, -23, P2 ;  /* 0xc1b80000ff077808 */ /* 0x000fe20001000000 */
[----:B------:R-:W-:Y:S01]  /*5950*/  @P0 FMUL R222, R222, 0.25 ;  /* 0x3e800000dede0820 */ /* 0x000fe20000400000 */
[----:B------:R-:W-:Y:S01]  /*5960*/  FSETP.GT.AND P2, PT, |R221|, 8.50705917302346158658e+37, PT ;  /* 0x7e800000dd00780b */ /* 0x000fe20003f44200 */
[----:B------:R-:W-:Y:S01]  /*5970*/  @P0 FMUL R75, R75, 0.25 ;  /* 0x3e8000004b4b0820 */ /* 0x000fe20000400000 */
[----:B------:R-:W-:Y:S01]  /*5980*/  LOP3.LUT R12, R3, 0xff800000, RZ, 0xc0, !PT ;  /* 0xff800000030c7812 */ /* 0x000fe200078ec0ff */
[----:B------:R-:W-:Y:S01]  /*5990*/  @P0 FMUL R74, R74, 0.25 ;  /* 0x3e8000004a4a0820 */ /* 0x000fe20000400000 */
[----:B------:R-:W-:Y:S01]  /*59a0*/  LOP3.LUT R13, R8, 0xff800000, RZ, 0xc0, !PT ;  /* 0xff800000080d7812 */ /* 0x000fe200078ec0ff */
[----:B------:R-:W-:Y:S01]  /*59b0*/  @P0 FMUL R79, R79, 0.25 ;  /* 0x3e8000004f4f0820 */ /* 0x000fe20000400000 */
[----:B------:R-:W-:Y:S01]  /*59c0*/  LOP3.LUT R17, R14, 0xff800000, RZ, 0xc0, !PT ;  /* 0xff8000000e117812 */ /* 0x000fe200078ec0ff */
[----:B------:R-:W-:Y:S01]  /*59d0*/  @P0 FMUL R78, R78, 0.25 ;  /* 0x3e8000004e4e0820 */ /* 0x000fe20000400000 */
[----:B------:R-:W-:Y:S01]  /*59e0*/  LOP3.LUT R15, R10, 0xff800000, RZ, 0xc0, !PT ;  /* 0xff8000000a0f7812 */ /* 0x000fe200078ec0ff */
[----:B------:R-:W-:Y:S01]  /*59f0*/  @!P4 FMUL R222, R222, 16777216 ;  /* 0x4b800000dedec820 */ /* 0x000fe20000400000 */
[----:B------:R-:W-:Y:S01]  /*5a00*/  I2FP.F32.S32 R8, R12 ;  /* 0x0000000c00087245 */ /* 0x000fe20000201400 */
[----:B------:R-:W-:Y:S01]  /*5a10*/  @P0 FMUL R91, R91, 0.25 ;  /* 0x3e8000005b5b0820 */ /* 0x000fe20000400000 */
[----:B------:R-:W-:Y:S01]  /*5a20*/  FSEL R9, RZ, -23, P3 ;  /* 0xc1b80000ff097808 */ /* 0x000fe20001800000 */
[----:B------:R-:W-:Y:S01]  /*5a30*/  @P2 FMUL R61, R61, 0.25 ;  /* 0x3e8000003d3d2820 */ /* 0x000fe20000400000 */
[----:B------:R-:W-:Y:S01]  /*5a40*/  I2FP.F32.S32 R10, R13 ;  /* 0x0000000d000a7245 */ /* 0x000fe20000201400 */
[----:B------:R-:W-:Y:S01]  /*5a50*/  FFMA.FTZ R7, R8, 1.1920928955078125e-07, R7 ;  /* 0x3400000008077823 */ /* 0x000fe20000010007 */
[----:B------:R-:W-:Y:S01]  /*5a60*/  FSEL R3, RZ, -23, P6 ;  /* 0xc1b80000ff037808 */ /* 0x000fe20003000000 */
[----:B------:R-:W-:Y:S01]  /*5a70*/  @P2 FMUL R60, R60, 0.25 ;  /* 0x3e8000003c3c2820 */ /* 0x000fe20000400000 */
[----:B------:R-:W-:Y:S01]  /*5a80*/  I2FP.F32.S32 R16, R17 ;  /* 0x0000001100107245 */ /* 0x000fe20000201400 */
[----:B------:R-:W-:Y:S01]  /*5a90*/  @P2 FMUL R85, R85, 0.25 ;  /* 0x3e80000055552820 */ /* 0x000fe20000400000 */
[----:B------:R-:W-:Y:S01]  /*5aa0*/  FSETP.GT.AND P1, PT, |R223|, 8.50705917302346158658e+37, PT ;  /* 0x7e800000df00780b */ /* 0x000fe20003f24200 */
[----:B------:R-:W-:Y:S01]  /*5ab0*/  @P2 FMUL R84, R84, 0.25 ;  /* 0x3e80000054542820 */ /* 0x000fe20000400000 */
[C---:B------:R-:W-:Y:S01]  /*5ac0*/  FSETP.GEU.AND P3, PT, |R221|.reuse, 1.175494350822287508e-38, PT ;  /* 0x00800000dd00780b */ /* 0x040fe20003f6e200 */
[----:B------:R-:W-:Y:S01]  /*5ad0*/  @P2 FMUL R221, R221, 0.25 ;  /* 0x3e800000dddd2820 */ /* 0x000fe20000400000 */
[----:B------:R-:W-:Y:S01]  /*5ae0*/  @P2 FMUL R81, R81, 0.25 ;  /* 0x3e80000051512820 */ /* 0x000fe20000400000 */
[----:B------:R-:W-:Y:S01]  /*5af0*/  @P2 FMUL R80, R80, 0.25 ;  /* 0x3e80000050502820 */ /* 0x000fe20000400000 */
[----:B------:R-:W-:Y:S01]  /*5b00*/  @P2 FMUL R69, R69, 0.25 ;  /* 0x3e80000045452820 */ /* 0x000fe20000400000 */
[----:B------:R-:W-:Y:S01]  /*5b10*/  @P2 FMUL R68, R68, 0.25 ;  /* 0x3e80000044442820 */ /* 0x000fe20000400000 */
[----:B------:R-:W0:Y:S01]  /*5b20*/  MUFU.RCP R30, R222 ;  /* 0x000000de001e7308 */ /* 0x000e220000001000 */
[----:B------:R-:W-:Y:S01]  /*5b30*/  FFMA.FTZ R8, R10, 1.1920928955078125e-07, R9 ;  /* 0x340000000a087823 */ /* 0x000fe20000010009 */
[----:B------:R-:W-:Y:S01]  /*5b40*/  FSETP.GEU.AND P2, PT, |R223|, 1.175494350822287508e-38, PT ;  /* 0x00800000df00780b */ /* 0x000fe20003f4e200 */
[----:B------:R-:W-:Y:S01]  /*5b50*/  FFMA.FTZ R10, R16, 1.1920928955078125e-07, R3 ;  /* 0x34000000100a7823 */ /* 0x000fe20000010003 */
[----:B------:R-:W-:Y:S01]  /*5b60*/  @P0 FMUL R90, R90, 0.25 ;  /* 0x3e8000005a5a0820 */ /* 0x000fe20000400000 */
[----:B------:R-:W-:Y:S01]  /*5b70*/  @P0 FMUL R67, R67, 0.25 ;  /* 0x3e80000043430820 */ /* 0x000fe20000400000 */
[----:B------:R-:W-:Y:S01]  /*5b80*/  @P0 FMUL R66, R66, 0.25 ;  /* 0x3e80000042420820 */ /* 0x000fe20000400000 */
[----:B------:R-:W-:Y:S01]  /*5b90*/  @P1 FMUL R223, R223, 0.25 ;  /* 0x3e800000dfdf1820 */ /* 0x000fe20000400000 */
[----:B------:R-:W1:Y:S01]  /*5ba0*/  MUFU.RCP R3, R220 ;  /* 0x000000dc00037308 */ /* 0x000e620000001000 */
        /* <DEDUP_REMOVED lines=8> */
[----:B------:R-:W-:Y:S01]  /*5c30*/  I2FP.F32.S32 R14, R15 ;  /* 0x0000000f000e7245 */ /* 0x000fe20000201400 */
[----:B------:R-:W-:Y:S01]  /*5c40*/  @!P2 FMUL R223, R223, 16777216 ;  /* 0x4b800000dfdfa820 */ /* 0x000fe20000400000 */
[----:B------:R-:W-:Y:S01]  /*5c50*/  @!P3 FMUL R221, R221, 16777216 ;  /* 0x4b800000ddddb820 */ /* 0x000fe20000400000 */
[C---:B0-----:R-:W-:Y:S01]  /*5c60*/  FMUL R31, R30.reuse, R75 ;  /* 0x0000004b1e1f7220 */ /* 0x041fe20000400000 */
[C---:B------:R-:W-:Y:S01]  /*5c70*/  FMUL R32, R30.reuse, R74 ;  /* 0x0000004a1e207220 */ /* 0x040fe20000400000 */
[C---:B------:R-:W-:Y:S01]  /*5c80*/  FMUL R35, R30.reuse, R79 ;  /* 0x0000004f1e237220 */ /* 0x040fe20000400000 */
[C---:B------:R-:W-:Y:S01]  /*5c90*/  FMUL R36, R30.reuse, R78 ;  /* 0x0000004e1e247220 */ /* 0x040fe20000400000 */
[C---:B------:R-:W-:Y:S01]  /*5ca0*/  FMUL R38, R30.reuse, R91 ;  /* 0x0000005b1e267220 */ /* 0x040fe20000400000 */
[C---:B------:R-:W-:Y:S01]  /*5cb0*/  FMUL R39, R30.reuse, R90 ;  /* 0x0000005a1e277220 */ /* 0x040fe20000400000 */
[C---:B------:R-:W-:Y:S01]  /*5cc0*/  FMUL R42, R30.reuse, R67 ;  /* 0x000000431e2a7220 */ /* 0x040fe20000400000 */
[----:B------:R-:W-:Y:S01]  /*5cd0*/  FMUL R43, R30, R66 ;  /* 0x000000421e2b7220 */ /* 0x000fe20000400000 */
[----:B------:R-:W-:Y:S01]  /*5ce0*/  FFMA.FTZ R9, R14, 1.1920928955078125e-07, R11 ;  /* 0x340000000e097823 */ /* 0x000fe2000001000b */
[----:B------:R-:W0:Y:S01]  /*5cf0*/  MUFU.RCP R30, R223 ;  /* 0x000000df001e7308 */ /* 0x000e220000001000 */
[C---:B-1----:R-:W-:Y:S01]  /*5d00*/  FMUL R11, R3.reuse, R63 ;  /* 0x0000003f030b7220 */ /* 0x042fe20000400000 */
[C---:B------:R-:W-:Y:S01]  /*5d10*/  FMUL R14, R3.reuse, R62 ;  /* 0x0000003e030e7220 */ /* 0x040fe20000400000 */
[C---:B------:R-:W-:Y:S01]  /*5d20*/  FMUL R18, R3.reuse, R87 ;  /* 0x0000005703127220 */ /* 0x040fe20000400000 */
[C---:B------:R-:W-:Y:S01]  /*5d30*/  FMUL R21, R3.reuse, R86 ;  /* 0x0000005603157220 */ /* 0x040fe20000400000 */
[C---:B------:R-:W-:Y:S01]  /*5d40*/  FMUL R22, R3.reuse, R83 ;  /* 0x0000005303167220 */ /* 0x040fe20000400000 */
[C---:B------:R-:W-:Y:S01]  /*5d50*/  FMUL R25, R3.reuse, R82 ;  /* 0x0000005203197220 */ /* 0x040fe20000400000 */
[C---:B------:R-:W-:Y:S01]  /*5d60*/  FMUL R26, R3.reuse, R71 ;  /* 0x00000047031a7220 */ /* 0x040fe20000400000 */
[----:B------:R-:W-:Y:S01]  /*5d70*/  FMUL R29, R3, R70 ;  /* 0x00000046031d7220 */ /* 0x000fe20000400000 */
[----:B------:R-:W-:Y:S01]  /*5d80*/  @P1 FMUL R73, R73, 0.25 ;  /* 0x3e80000049491820 */ /* 0x000fe20000400000 */
[----:B------:R-:W1:Y:S01]  /*5d90*/  MUFU.RCP R3, R221 ;  /* 0x000000dd00037308 */ /* 0x000e620000001000 */
[----:B------:R-:W-:Y:S01]  /*5da0*/  @P1 FMUL R72, R72, 0.25 ;  /* 0x3e80000048481820 */ /* 0x000fe20000400000 */
[----:B------:R-:W-:Y:S01]  /*5db0*/  @P1 FMUL R77, R77, 0.25 ;  /* 0x3e8000004d4d1820 */ /* 0x000fe20000400000 */
[----:B------:R-:W-:Y:S01]  /*5dc0*/  @P1 FMUL R89, R89, 0.25 ;  /* 0x3e80000059591820 */ /* 0x000fe20000400000 */
        /* <DEDUP_REMOVED lines=36> */
[----:B------:R-:W-:Y:S01]  /*6010*/  F2FP.SATFINITE.E4M3.F32.PACK_AB_MERGE_C R44, R44, R45, RZ ;  /* 0x0000002d2c2c723e */ /* 0x000fe200048070ff */
[----:B------:R-:W0:Y:S01]  /*6020*/  LDC R72, c[0x0][0x278] ;  /* 0x00009e00ff487b82 */ /* 0x000e220000000800 */
[----:B------:R-:W-:Y:S01]  /*6030*/  F2FP.SATFINITE.E4M3.F32.PACK_AB_MERGE_C R40, R40, R41, RZ ;  /* 0x000000292828723e */ /* 0x000fe200048070ff */
[----:B------:R-:W-:Y:S01]  /*6040*/  IMAD.IADD R12, R5, 0x1, -R12 ;  /* 0x00000001050c7824 */ /* 0x000fe200078e0a0c */
[----:B------:R-:W-:Y:S01]  /*6050*/  F2FP.SATFINITE.E4M3.F32.PACK_AB_MERGE_C R30, R37, R30, RZ ;  /* 0x0000001e251e723e */ /* 0x000fe200048070ff */
[----:B------:R-:W-:Y:S01]  /*6060*/  IMAD.IADD R13, R6, 0x1, -R13 ;  /* 0x00000001060d7824 */ /* 0x000fe200078e0a0d */
[----:B------:R-:W-:Y:S01]  /*6070*/  F2FP.SATFINITE.E4M3.F32.PACK_AB_MERGE_C R3, R28, R3, RZ ;  /* 0x000000031c03723e */ /* 0x000fe200048070ff */
[----:B------:R-:W-:Y:S01]  /*6080*/  FADD R12, R12, -1 ;  /* 0xbf8000000c0c7421 */ /* 0x000fe20000000000 */
[----:B------:R-:W-:Y:S01]  /*6090*/  F2FP.SATFINITE.E4M3.F32.PACK_AB_MERGE_C R24, R24, R27, RZ ;  /* 0x0000001b1818723e */ /* 0x000fe200048070ff */
[----:B------:R-:W-:Y:S01]  /*60a0*/  FADD R13, R13, -1 ;  /* 0xbf8000000d0d7421 */ /* 0x000fe20000000000 */
[----:B------:R-:W-:Y:S01]  /*60b0*/  F2FP.SATFINITE.E4M3.F32.PACK_AB_MERGE_C R42, R42, R43, RZ ;  /* 0x0000002b2a2a723e */ /* 0x000fe200048070ff */
[----:B------:R-:W-:Y:S01]  /*60c0*/  IMAD.IADD R15, R4, 0x1, -R15 ;  /* 0x00000001040f7824 */ /* 0x000fe200078e0a0f */
[----:B------:R-:W-:Y:S01]  /*60d0*/  F2FP.SATFINITE.E4M3.F32.PACK_AB_MERGE_C R38, R38, R39, RZ ;  /* 0x000000272626723e */ /* 0x000fe200048070ff */
[----:B------:R-:W-:Y:S01]  /*60e0*/  IMAD.IADD R17, R2, 0x1, -R17 ;  /* 0x0000000102117824 */ /* 0x000fe200078e0a11 */
[----:B------:R-:W-:Y:S01]  /*60f0*/  F2FP.SATFINITE.E4M3.F32.PACK_AB_MERGE_C R35, R35, R36, RZ ;  /* 0x000000242323723e */ /* 0x000fe200048070ff */
[----:B------:R-:W-:Y:S01]  /*6100*/  FADD R15, R15, -1 ;  /* 0xbf8000000f0f7421 */ /* 0x000fe20000000000 */
[----:B------:R-:W-:Y:S01]  /*6110*/  LOP3.LUT R44, R44, 0xffff, RZ, 0xc0, !PT ;  /* 0x0000ffff2c2c7812 */ /* 0x000fe200078ec0ff */
[----:B------:R-:W-:Y:S01]  /*6120*/  FADD R17, R17, -1 ;  /* 0xbf80000011117421 */ /* 0x000fe20000000000 */
[----:B------:R-:W-:-:S02]  /*6130*/  LOP3.LUT R27, R40, 0xffff, RZ, 0xc0, !PT ;  /* 0x0000ffff281b7812 */ /* 0x000fc400078ec0ff */
[----:B------:R-:W-:Y:S02]  /*6140*/  LOP3.LUT R37, R30, 0xffff, RZ, 0xc0, !PT ;  /* 0x0000ffff1e257812 */ /* 0x000fe400078ec0ff */
[----:B------:R-:W-:Y:S02]  /*6150*/  F2FP.SATFINITE.E4M3.F32.PACK_AB_MERGE_C R20, R20, R23, RZ ;  /* 0x000000171414723e */ /* 0x000fe400048070ff */
[----:B------:R-:W-:Y:S02]  /*6160*/  F2FP.SATFINITE.E4M3.F32.PACK_AB_MERGE_C R31, R31, R32, RZ ;  /* 0x000000201f1f723e */ /* 0x000fe400048070ff */
[----:B------:R-:W-:Y:S02]  /*6170*/  F2FP.SATFINITE.E4M3.F32.PACK_AB_MERGE_C R22, R22, R25, RZ ;  /* 0x000000191616723e */ /* 0x000fe400048070ff */
[----:B------:R-:W-:Y:S02]  /*6180*/  F2FP.SATFINITE.E4M3.F32.PACK_AB_MERGE_C R26, R26, R29, RZ ;  /* 0x0000001d1a1a723e */ /* 0x000fe400048070ff */
[----:B------:R-:W-:-:S02]  /*6190*/  F2FP.SATFINITE.E4M3.F32.PACK_AB_MERGE_C R25, R11, R14, RZ ;  /* 0x0000000e0b19723e */ /* 0x000fc400048070ff */
[----:B------:R-:W-:Y:S02]  /*61a0*/  LOP3.LUT R32, R3, 0xffff, RZ, 0xc0, !PT ;  /* 0x0000ffff03207812 */ /* 0x000fe400078ec0ff */
[----:B------:R-:W-:Y:S02]  /*61b0*/  F2FP.SATFINITE.E4M3.F32.PACK_AB_MERGE_C R18, R18, R21, RZ ;  /* 0x000000151212723e */ /* 0x000fe400048070ff */
[----:B------:R-:W-:Y:S02]  /*61c0*/  LOP3.LUT R42, R42, 0xffff, RZ, 0xc0, !PT ;  /* 0x0000ffff2a2a7812 */ /* 0x000fe400078ec0ff */
[----:B------:R-:W-:Y:S02]  /*61d0*/  LOP3.LUT R29, R38, 0xffff, RZ, 0xc0, !PT ;  /* 0x0000ffff261d7812 */ /* 0x000fe400078ec0ff */
[----:B------:R-:W-:Y:S02]  /*61e0*/  LOP3.LUT R35, R35, 0xffff, RZ, 0xc0, !PT ;  /* 0x0000ffff23237812 */ /* 0x000fe400078ec0ff */
[----:B------:R-:W-:-:S02]  /*61f0*/  PRMT R14, R37, 0x3340, R0 ;  /* 0x00003340250e7816 */ /* 0x000fc40000000000 */
[----:B------:R-:W-:Y:S02]  /*6200*/  PRMT R3, R44, 0x3340, R27 ;  /* 0x000033402c037816 */ /* 0x000fe4000000001b */
[----:B------:R-:W-:Y:S02]  /*6210*/  LOP3.LUT R39, R24, 0xffff, RZ, 0xc0, !PT ;  /* 0x0000ffff18277812 */ /* 0x000fe400078ec0ff */
[----:B------:R-:W-:Y:S02]  /*6220*/  LOP3.LUT R43, R20, 0xffff, RZ, 0xc0, !PT ;  /* 0x0000ffff142b7812 */ /* 0x000fe400078ec0ff */
[----:B------:R-:W-:Y:S02]  /*6230*/  F2FP.SATFINITE.E4M3.F32.PACK_AB_MERGE_C R33, R33, R34, RZ ;  /* 0x000000222121723e */ /* 0x000fe400048070ff */
[----:B------:R-:W-:Y:S02]  /*6240*/  F2FP.SATFINITE.E4M3.F32.PACK_AB_MERGE_C R23, R16, R19, RZ ;  /* 0x000000131017723e */ /* 0x000fe400048070ff */
[----:B------:R-:W-:-:S02]  /*6250*/  LOP3.LUT R34, R26, 0xffff, RZ, 0xc0, !PT ;  /* 0x0000ffff1a227812 */ /* 0x000fc400078ec0ff */
[----:B------:R-:W-:Y:S02]  /*6260*/  LOP3.LUT R41, R22, 0xffff, RZ, 0xc0, !PT ;  /* 0x0000ffff16297812 */ /* 0x000fe400078ec0ff */
[----:B------:R-:W-:Y:S02]  /*6270*/  LOP3.LUT R45, R18, 0xffff, RZ, 0xc0, !PT ;  /* 0x0000ffff122d7812 */ /* 0x000fe400078ec0ff */
[----:B------:R-:W-:Y:S02]  /*6280*/  PRMT R16, R35, 0x3340, R0 ;  /* 0x0000334023107816 */ /* 0x000fe40000000000 */
[----:B------:R-:W-:Y:S02]  /*6290*/  PRMT R11, R42, 0x3340, R29 ;  /* 0x000033402a0b7816 */ /* 0x000fe4000000001d */
[----:B------:R-:W-:Y:S02]  /*62a0*/  PRMT R20, R3, 0x5410, R14 ;  /* 0x0000541003147816 */ /* 0x000fe4000000000e */
[----:B------:R-:W-:-:S02]  /*62b0*/  PRMT R19, R43, 0x3340, R0 ;  /* 0x000033402b137816 */ /* 0x000fc40000000000 */
[----:B------:R-:W-:Y:S02]  /*62c0*/  PRMT R18, R32, 0x3340, R39 ;  /* 0x0000334020127816 */ /* 0x000fe40000000027 */
[----:B------:R-:W-:Y:S02]  /*62d0*/  SHF.R.U32.HI R3, RZ, 0x8, R44 ;  /* 0x00000008ff037819 */ /* 0x000fe4000001162c */
[----:B------:R-:W-:Y:S02]  /*62e0*/  SHF.R.U32.HI R14, RZ, 0x8, R27 ;  /* 0x00000008ff0e7819 */ /* 0x000fe4000001161b */
[----:B------:R-:W-:Y:S02]  /*62f0*/  PRMT R22, R45, 0x3340, R0 ;  /* 0x000033402d167816 */ /* 0x000fe40000000000 */
[----:B------:R-:W-:Y:S02]  /*6300*/  PRMT R21, R34, 0x3340, R41 ;  /* 0x0000334022157816 */ /* 0x000fe40000000029 */
[----:B------:R-:W-:-:S02]  /*6310*/  PRMT R24, R11, 0x5410, R16 ;  /* 0x000054100b187816 */ /* 0x000fc40000000010 */
[----:B------:R-:W-:Y:S02]  /*6320*/  PRMT R28, R18, 0x5410, R19 ;  /* 0x00005410121c7816 */ /* 0x000fe40000000013 */
[----:B------:R-:W-:Y:S02]  /*6330*/  SHF.R.U32.HI R11, RZ, 0x8, R42 ;  /* 0x00000008ff0b7819 */ /* 0x000fe4000001162a */
[----:B------:R-:W-:Y:S02]  /*6340*/  SHF.R.U32.HI R16, RZ, 0x8, R29 ;  /* 0x00000008ff107819 */ /* 0x000fe4000001161d */
[----:B------:R-:W-:Y:S02]  /*6350*/  LOP3.LUT R14, R14, 0xffff, RZ, 0xc0, !PT ;  /* 0x0000ffff0e0e7812 */ /* 0x000fe400078ec0ff */
[----:B------:R-:W-:Y:S02]  /*6360*/  LOP3.LUT R3, R3, 0xffff, RZ, 0xc0, !PT ;  /* 0x0000ffff03037812 */ /* 0x000fe400078ec0ff */
[----:B------:R-:W-:-:S02]  /*6370*/  SHF.R.U32.HI R19, RZ, 0x8, R35 ;  /* 0x00000008ff137819 */ /* 0x000fc40000011623 */
[----:B------:R-:W-:Y:S02]  /*6380*/  PRMT R30, R21, 0x5410, R22 ;  /* 0x00005410151e7816 */ /* 0x000fe40000000016 */
[----:B------:R-:W-:Y:S02]  /*6390*/  LOP3.LUT R16, R16, 0xffff, RZ, 0xc0, !PT ;  /* 0x0000ffff10107812 */ /* 0x000fe400078ec0ff */
[----:B------:R-:W-:Y:S02]  /*63a0*/  LOP3.LUT R11, R11, 0xffff, RZ, 0xc0, !PT ;  /* 0x0000ffff0b0b7812 */ /* 0x000fe400078ec0ff */
[----:B------:R-:W-:Y:S02]  /*63b0*/  PRMT R21, R3, 0x3340, R14 ;  /* 0x0000334003157816 */ /* 0x000fe4000000000e */
[----:B------:R-:W-:Y:S02]  /*63c0*/  LOP3.LUT R19, R19, 0xffff, RZ, 0xc0, !PT ;  /* 0x0000ffff13137812 */ /* 0x000fe400078ec0ff */
[----:B------:R-:W-:Y:S01]  /*63d0*/  SHF.R.U32.HI R3, RZ, 0x8, R32 ;  /* 0x00000008ff037819 */ /* 0x000fe20000011620 */
[----:B------:R-:W-:Y:S01]  /*63e0*/  IMAD.MOV.U32 R32, RZ, RZ, 0x3dc6b27f ;  /* 0x3dc6b27fff207424 */ /* 0x000fe200078e00ff */
[----:B------:R-:W-:-:S02]  /*63f0*/  SHF.R.U32.HI R14, RZ, 0x8, R39 ;  /* 0x00000008ff0e7819 */ /* 0x000fc40000011627 */
[----:B------:R-:W-:Y:S02]  /*6400*/  SHF.R.U32.HI R18, RZ, 0x8, R37 ;  /* 0x00000008ff127819 */ /* 0x000fe40000011625 */
[----:B------:R-:W-:Y:S02]  /*6410*/  PRMT R26, R11, 0x3340, R16 ;  /* 0x000033400b1a7816 */ /* 0x000fe40000000010 */
[----:B------:R-:W-:Y:S02]  /*6420*/  PRMT R27, R19, 0x3340, R0 ;  /* 0x00003340131b7816 */ /* 0x000fe40000000000 */
[----:B------:R-:W-:Y:S02]  /*6430*/  SHF.R.U32.HI R11, RZ, 0x8, R34 ;  /* 0x00000008ff0b7819 */ /* 0x000fe40000011622 */
[----:B------:R-:W-:Y:S02]  /*6440*/  SHF.R.U32.HI R16, RZ, 0x8, R41 ;  /* 0x00000008ff107819 */ /* 0x000fe40000011629 */
[----:B------:R-:W-:-:S02]  /*6450*/  LOP3.LUT R14, R14, 0xffff, RZ, 0xc0, !PT ;  /* 0x0000ffff0e0e7812 */ /* 0x000fc400078ec0ff */
[----:B------:R-:W-:Y:S02]  /*6460*/  LOP3.LUT R3, R3, 0xffff, RZ, 0xc0, !PT ;  /* 0x0000ffff03037812 */ /* 0x000fe400078ec0ff */
[----:B------:R-:W-:Y:S02]  /*6470*/  SHF.R.U32.HI R19, RZ, 0x8, R45 ;  /* 0x00000008ff137819 */ /* 0x000fe4000001162d */
[----:B------:R-:W-:Y:S02]  /*6480*/  LOP3.LUT R18, R18, 0xffff, RZ, 0xc0, !PT ;  /* 0x0000ffff12127812 */ /* 0x000fe400078ec0ff */
[----:B------:R-:W-:Y:S02]  /*6490*/  LOP3.LUT R16, R16, 0xffff, RZ, 0xc0, !PT ;  /* 0x0000ffff10107812 */ /* 0x000fe400078ec0ff */
[----:B------:R-:W-:Y:S02]  /*64a0*/  LOP3.LUT R29, R11, 0xffff, RZ, 0xc0, !PT ;  /* 0x0000ffff0b1d7812 */ /* 0x000fe400078ec0ff */
[----:B------:R-:W-:-:S02]  /*64b0*/  PRMT R14, R3, 0x3340, R14 ;  /* 0x00003340030e7816 */ /* 0x000fc4000000000e */
[----:B------:R-:W-:Y:S02]  /*64c0*/  LOP3.LUT R19, R19, 0xffff, RZ, 0xc0, !PT ;  /* 0x0000ffff13137812 */ /* 0x000fe400078ec0ff */
[----:B------:R-:W-:Y:S02]  /*64d0*/  LOP3.LUT R3, R0, 0x1c, RZ, 0xc0, !PT ;  /* 0x0000001c00037812 */ /* 0x000fe400078ec0ff */
[----:B------:R-:W-:Y:S02]  /*64e0*/  PRMT R22, R18, 0x3340, R1 ;  /* 0x0000334012167816 */ /* 0x000fe40000000001 */
[----:B------:R-:W-:Y:S01]  /*64f0*/  SHF.R.U32.HI R18, RZ, 0x8, R43 ;  /* 0x00000008ff127819 */ /* 0x000fe2000001162b */
[----:B------:R-:W-:Y:S01]  /*6500*/  IMAD.U32 R210, R210, 0x8, R3 ;  /* 0x00000008d2d27824 */ /* 0x000fe200078e0003 */
[----:B------:R-:W-:Y:S02]  /*6510*/  PRMT R16, R29, 0x3340, R16 ;  /* 0x000033401d107816 */ /* 0x000fe40000000010 */
[----:B------:R-:W-:-:S02]  /*6520*/  PRMT R29, R19, 0x3340, R0 ;  /* 0x00003340131d7816 */ /* 0x000fc40000000000 */
[----:B------:R-:W-:Y:S02]  /*6530*/  LOP3.LUT R33, R33, 0xffff, RZ, 0xc0, !PT ;  /* 0x0000ffff21217812 */ /* 0x000fe400078ec0ff */
[----:B------:R-:W-:Y:S02]  /*6540*/  PRMT R22, R21, 0x5410, R22 ;  /* 0x0000541015167816 */ /* 0x000fe40000000016 */
[----:B------:R-:W-:Y:S02]  /*6550*/  LOP3.LUT R31, R31, 0xffff, RZ, 0xc0, !PT ;  /* 0x0000ffff1f1f7812 */ /* 0x000fe400078ec0ff */
[----:B------:R-:W-:Y:S02]  /*6560*/  PRMT R26, R26, 0x5410, R27 ;  /* 0x000054101a1a7816 */ /* 0x000fe4000000001b */
[----:B------:R-:W-:Y:S02]  /*6570*/  LOP3.LUT R18, R18, 0xffff, RZ, 0xc0, !PT ;  /* 0x0000ffff12127812 */ /* 0x000fe400078ec0ff */
[----:B------:R-:W-:-:S02]  /*6580*/  PRMT R21, R20, 0x4210, R33 ;  /* 0x0000421014157816 */ /* 0x000fc40000000021 */
[----:B------:R-:W-:Y:S02]  /*6590*/  PRMT R16, R16, 0x5410, R29 ;  /* 0x0000541010107816 */ /* 0x000fe4000000001d */
[----:B------:R-:W-:Y:S01]  /*65a0*/  PRMT R33, R22, 0x5210, R33 ;  /* 0x0000521016217816 */ /* 0x000fe20000000021 */
[----:B------:R-:W-:Y:S01]  /*65b0*/  STS [R210+UR8], R21 ;  /* 0x00000015d2007988 */ /* 0x000fe20008000808 */
[--C-:B------:R-:W-:Y:S02]  /*65c0*/  PRMT R29, R24, 0x4210, R31.reuse ;  /* 0x00004210181d7816 */ /* 0x100fe4000000001f */
[----:B------:R-:W-:Y:S01]  /*65d0*/  PRMT R31, R26, 0x5210, R31 ;  /* 0x000052101a1f7816 */ /* 0x000fe2000000001f */
[----:B------:R-:W-:Y:S01]  /*65e0*/  STS [R210+UR8+0x80], R33 ;  /* 0x00008021d2007988 */ /* 0x000fe20008000808 */
[----:B------:R-:W-:Y:S02]  /*65f0*/  LOP3.LUT R0, R210, 0x20, RZ, 0x3c, !PT ;  /* 0x00000020d2007812 */ /* 0x000fe400078e3cff */
[----:B------:R-:W-:-:S02]  /*6600*/  PRMT R11, R18, 0x3340, R1 ;  /* 0x00003340120b7816 */ /* 0x000fc40000000001 */
[----:B------:R-:W-:Y:S01]  /*6610*/  SHF.R.U32.HI R19, RZ, 0x5, R211 ;  /* 0x00000005ff137819 */ /* 0x000fe200000116d3 */
[----:B------:R-:W-:Y:S01]  /*6620*/  STS [R0+UR8+0x800], R29 ;  /* 0x0008001d00007988 */ /* 0x000fe20008000808 */
[----:B------:R-:W-:Y:S01]  /*6630*/  PRMT R14, R14, 0x5410, R11 ;  /* 0x000054100e0e7816 */ /* 0x000fe2000000000b */
[C---:B------:R-:W-:Y:S01]  /*6640*/  FFMA.FTZ R11, R12.reuse, R32, -0.16845393180847167969 ;  /* 0xbe2c7f300c0b7423 */ /* 0x040fe20000010020 */
[----:B------:R-:W-:Y:S01]  /*6650*/  SGXT.U32 R19, R19, 0x3 ;  /* 0x000000031313781a */ /* 0x000fe20000000000 */
[----:B------:R1:W-:Y:S01]  /*6660*/  STS [R0+UR8+0x880], R31 ;  /* 0x0008801f00007988 */ /* 0x0003e20008000808 */
[----:B------:R-:W-:Y:S01]  /*6670*/  LOP3.LUT R23, R23, 0xffff, RZ, 0xc0, !PT ;  /* 0x0000ffff17177812 */ /* 0x000fe200078ec0ff */
[----:B------:R-:W-:Y:S01]  /*6680*/  FFMA.FTZ R11, R12, R11, 0.1716887056827545166 ;  /* 0x3e2fcf2a0c0b7423 */ /* 0x000fe2000001000b */
[----:B------:R-:W-:Y:S01]  /*6690*/  LOP3.LUT R25, R25, 0xffff, RZ, 0xc0, !PT ;  /* 0x0000ffff19197812 */ /* 0x000fe200078ec0ff */
[----:B0-----:R-:W-:Y:S01]  /*66a0*/  IMAD R18, R19, R72, RZ ;  /* 0x0000004813127224 */ /* 0x001fe200078e02ff */
[--C-:B------:R-:W-:Y:S01]  /*66b0*/  PRMT R37, R14, 0x5210, R23.reuse ;  /* 0x000052100e257816 */ /* 0x100fe20000000017 */
[----:B------:R-:W-:Y:S01]  /*66c0*/  FFMA.FTZ R11, R12, R11, -0.17900948226451873779 ;  /* 0xbe374e430c0b7423 */ /* 0x000fe2000001000b */
[----:B------:R-:W-:Y:S01]  /*66d0*/  PRMT R35, R28, 0x4210, R23 ;  /* 0x000042101c237816 */ /* 0x000fe20000000017 */
[----:B------:R-:W-:Y:S01]  /*66e0*/  IMAD R19, R72, 0x8, R18 ;  /* 0x0000000848137824 */ /* 0x000fe200078e0212 */
[----:B------:R-:W-:Y:S01]  /*66f0*/  LOP3.LUT R14, R210, 0x40, RZ, 0x3c, !PT ;  /* 0x00000040d20e7812 */ /* 0x000fe200078e3cff */
[C---:B-1----:R-:W-:Y:S01]  /*6700*/  FFMA.FTZ R0, R13.reuse, R32, -0.16845393180847167969 ;  /* 0xbe2c7f300d007423 */ /* 0x042fe20000010020 */
[----:B------:R-:W-:Y:S01]  /*6710*/  FFMA.FTZ R11, R12, R11, 0.20512372255325317383 ;  /* 0x3e520bf40c0b7423 */ /* 0x000fe2000001000b */
[----:B------:R-:W-:Y:S01]  /*6720*/  IMAD R20, R72, 0x8, R19 ;  /* 0x0000000848147824 */ /* 0x000fe200078e0213 */
[----:B------:R-:W-:Y:S01]  /*6730*/  PRMT R39, R30, 0x4210, R25 ;  /* 0x000042101e277816 */ /* 0x000fe20000000019 */
[C---:B------:R-:W-:Y:S01]  /*6740*/  FFMA.FTZ R0, R13.reuse, R0, 0.1716887056827545166 ;  /* 0x3e2fcf2a0d007423 */ /* 0x040fe20000010000 */
[----:B------:R-:W-:Y:S01]  /*6750*/  FFMA.FTZ R11, R12, R11, -0.24046532809734344482 ;  /* 0xbe763c8b0c0b7423 */ /* 0x000fe2000001000b */
[----:B------:R-:W-:Y:S01]  /*6760*/  IMAD R21, R72, 0x8, R20 ;  /* 0x0000000848157824 */ /* 0x000fe200078e0214 */
[----:B------:R-:W-:Y:S01]  /*6770*/  STS [R14+UR8+0x1000], R35 ;  /* 0x001000230e007988 */ /* 0x000fe20008000808 */
[C---:B------:R-:W-:Y:S01]  /*6780*/  FFMA.FTZ R0, R13.reuse, R0, -0.17900948226451873779 ;  /* 0xbe374e430d007423 */ /* 0x040fe20000010000 */
[----:B------:R-:W-:Y:S01]  /*6790*/  FFMA.FTZ R11, R12, R11, 0.28857114911079406738 ;  /* 0x3e93bf990c0b7423 */ /* 0x000fe2000001000b */
[----:B------:R-:W-:Y:S01]  /*67a0*/  IMAD R22, R72, 0x8, R21 ;  /* 0x0000000848167824 */ /* 0x000fe200078e0215 */
[----:B------:R0:W-:Y:S01]  /*67b0*/  STS [R14+UR8+0x1080], R37 ;  /* 0x001080250e007988 */ /* 0x0001e20008000808 */
[C---:B------:R-:W-:Y:S01]  /*67c0*/  FFMA.FTZ R0, R13.reuse, R0, 0.20512372255325317383 ;  /* 0x3e520bf40d007423 */ /* 0x040fe20000010000 */
[----:B------:R-:W-:Y:S01]  /*67d0*/  FFMA.FTZ R11, R12, R11, -0.36067417263984680176 ;  /* 0xbeb8aa490c0b7423 */ /* 0x000fe2000001000b */
[----:B------:R-:W-:Y:S01]  /*67e0*/  IMAD R23, R72, 0x8, R22 ;  /* 0x0000000848177824 */ /* 0x000fe200078e0216 */
[----:B------:R-:W-:Y:S01]  /*67f0*/  PRMT R73, R16, 0x5210, R25 ;  /* 0x0000521010497816 */ /* 0x000fe20000000019 */
[----:B------:R-:W-:Y:S01]  /*6800*/  FFMA.FTZ R0, R13, R0, -0.24046532809734344482 ;  /* 0xbe763c8b0d007423 */ /* 0x000fe20000010000 */
[----:B------:R-:W-:Y:S01]  /*6810*/  FFMA.FTZ R11, R12, R11, 0.48089820146560668945 ;  /* 0x3ef6384a0c0b7423 */ /* 0x000fe2000001000b */
[----:B------:R-:W-:-:S02]  /*6820*/  IMAD R24, R72, 0x8, R23 ;  /* 0x0000000848187824 */ /* 0x000fc400078e0217 */
[----:B------:R-:W-:Y:S01]  /*6830*/  FFMA.FTZ R16, R17, R32, -0.16845393180847167969 ;  /* 0xbe2c7f3011107423 */ /* 0x000fe20000010020 */
[----:B------:R-:W-:Y:S01]  /*6840*/  FFMA.FTZ R0, R13, R0, 0.28857114911079406738 ;  /* 0x3e93bf990d007423 */ /* 0x000fe20000010000 */
[----:B0-----:R-:W-:Y:S01]  /*6850*/  FFMA.FTZ R14, R15, R32, -0.16845393180847167969 ;  /* 0xbe2c7f300f0e7423 */ /* 0x001fe20000010020 */
[----:B------:R-:W-:Y:S02]  /*6860*/  IMAD R25, R72, 0x8, R24 ;  /* 0x0000000848197824 */ /* 0x000fe400078e0218 */
[----:B------:R-:W-:Y:S01]  /*6870*/  FFMA.FTZ R11, R12, R11, -0.72134751081466674805 ;  /* 0xbf38aa3b0c0b7423 */ /* 0x000fe2000001000b */
[----:B------:R-:W-:Y:S01]  /*6880*/  FFMA.FTZ R0, R13, R0, -0.36067417263984680176 ;  /* 0xbeb8aa490d007423 */ /* 0x000fe20000010000 */
[----:B------:R-:W-:Y:S01]  /*6890*/  FFMA.FTZ R14, R15, R14, 0.1716887056827545166 ;  /* 0x3e2fcf2a0f0e7423 */ /* 0x000fe2000001000e */
[----:B------:R-:W-:Y:S02]  /*68a0*/  IMAD R26, R72, 0x8, R25 ;  /* 0x00000008481a7824 */ /* 0x000fe400078e0219 */
[----:B------:R-:W-:Y:S01]  /*68b0*/  FMUL R11, R12, R11 ;  /* 0x0000000b0c0b7220 */ /* 0x000fe20000400000 */
[----:B------:R-:W-:Y:S01]  /*68c0*/  FFMA.FTZ R0, R13, R0, 0.48089820146560668945 ;  /* 0x3ef6384a0d007423 */ /* 0x000fe20000010000 */
[----:B------:R-:W-:Y:S01]  /*68d0*/  FFMA.FTZ R14, R15, R14, -0.17900948226451873779 ;  /* 0xbe374e430f0e7423 */ /* 0x000fe2000001000e */
[----:B------:R-:W-:Y:S01]  /*68e0*/  FFMA.FTZ R16, R17, R16, 0.1716887056827545166 ;  /* 0x3e2fcf2a11107423 */ /* 0x000fe20000010010 */
[----:B------:R-:W-:-:S02]  /*68f0*/  IMAD R27, R72, 0x8, R26 ;  /* 0x00000008481b7824 */ /* 0x000fc400078e021a */
[----:B------:R-:W-:Y:S01]  /*6900*/  FFMA.FTZ R0, R13, R0, -0.72134751081466674805 ;  /* 0xbf38aa3b0d007423 */ /* 0x000fe20000010000 */
[----:B------:R-:W-:Y:S01]  /*6910*/  FFMA.FTZ R14, R15, R14, 0.20512372255325317383 ;  /* 0x3e520bf40f0e7423 */ /* 0x000fe2000001000e */
[----:B------:R-:W-:Y:S01]  /*6920*/  FMUL R11, R12, R11 ;  /* 0x0000000b0c0b7220 */ /* 0x000fe20000400000 */
[----:B------:R-:W-:Y:S01]  /*6930*/  FFMA.FTZ R16, R17, R16, -0.17900948226451873779 ;  /* 0xbe374e4311107423 */ /* 0x000fe20000010010 */
[----:B------:R-:W-:Y:S01]  /*6940*/  FMUL R0, R13, R0 ;  /* 0x000000000d007220 */ /* 0x000fe20000400000 */
[----:B------:R-:W-:Y:S01]  /*6950*/  FFMA.FTZ R14, R15, R14, -0.24046532809734344482 ;  /* 0xbe763c8b0f0e7423 */ /* 0x000fe2000001000e */
[----:B------:R-:W-:Y:S02]  /*6960*/  IMAD R29, R72, 0x8, R27 ;  /* 0x00000008481d7824 */ /* 0x000fe400078e021b */
[----:B------:R-:W-:Y:S01]  /*6970*/  FFMA.FTZ R12, R12, 1.4426950216293334961, R11 ;  /* 0x3fb8aa3b0c0c7823 */ /* 0x000fe2000001000b */
[----:B------:R-:W-:Y:S01]  /*6980*/  FMUL R0, R13, R0 ;  /* 0x000000000d007220 */ /* 0x000fe20000400000 */
[----:B------:R-:W-:Y:S01]  /*6990*/  FFMA.FTZ R14, R15, R14, 0.28857114911079406738 ;  /* 0x3e93bf990f0e7423 */ /* 0x000fe2000001000e */
[----:B------:R-:W-:Y:S01]  /*69a0*/  FFMA.FTZ R16, R17, R16, 0.20512372255325317383 ;  /* 0x3e520bf411107423 */ /* 0x000fe20000010010 */
[----:B------:R-:W-:-:S02]  /*69b0*/  IMAD R31, R72, 0x8, R29 ;  /* 0x00000008481f7824 */ /* 0x000fc400078e021d */
[----:B------:R-:W-:Y:S01]  /*69c0*/  FFMA.FTZ R13, R13, 1.4426950216293334961, R0 ;  /* 0x3fb8aa3b0d0d7823 */ /* 0x000fe20000010000 */
[----:B------:R-:W-:Y:S01]  /*69d0*/  FFMA.FTZ R14, R15, R14, -0.36067417263984680176 ;  /* 0xbeb8aa490f0e7423 */ /* 0x000fe2000001000e */
[----:B------:R-:W-:Y:S01]  /*69e0*/  FFMA.FTZ R16, R17, R16, -0.24046532809734344482 ;  /* 0xbe763c8b11107423 */ /* 0x000fe20000010010 */
[----:B------:R-:W-:Y:S01]  /*69f0*/  FADD R0, R7, R12 ;  /* 0x0000000c07007221 */ /* 0x000fe20000000000 */
[----:B------:R-:W-:Y:S01]  /*6a00*/  FADD R68, R8, R13 ;  /* 0x0000000d08447221 */ /* 0x000fe20000000000 */
[----:B------:R-:W-:Y:S01]  /*6a10*/  ISETP.GE.U32.AND P0, PT, R5, 0x7f800000, PT ;  /* 0x7f8000000500780c */ /* 0x000fe20003f06070 */
[----:B------:R-:W0:Y:S01]  /*6a20*/  LDC.64 R12, c[0x0][0x228] ;  /* 0x00008a00ff0c7b82 */ /* 0x000e220000000a00 */
[----:B------:R-:W-:Y:S01]  /*6a30*/  ISETP.GE.U32.AND P6, PT, R6, 0x7f800000, PT ;  /* 0x7f8000000600780c */ /* 0x000fe20003fc6070 */
[----:B------:R-:W-:Y:S02]  /*6a40*/  IMAD R33, R72, 0x8, R31 ;  /* 0x0000000848217824 */ /* 0x000fe400078e021f */
[----:B------:R-:W-:Y:S01]  /*6a50*/  FFMA.FTZ R14, R15, R14, 0.48089820146560668945 ;  /* 0x3ef6384a0f0e7423 */ /* 0x000fe2000001000e */
[----:B------:R-:W-:Y:S01]  /*6a60*/  FFMA.FTZ R16, R17, R16, 0.28857114911079406738 ;  /* 0x3e93bf9911107423 */ /* 0x000fe20000010010 */
[----:B------:R-:W-:Y:S01]  /*6a70*/  ISETP.GE.U32.AND P3, PT, R4, 0x7f800000, PT ;  /* 0x7f8000000400780c */ /* 0x000fe20003f66070 */
[----:B------:R-:W-:-:S02]  /*6a80*/  IMAD R35, R72, 0x8, R33 ;  /* 0x0000000848237824 */ /* 0x000fc400078e0221 */
[----:B------:R-:W-:Y:S01]  /*6a90*/  FFMA.FTZ R14, R15, R14, -0.72134751081466674805 ;  /* 0xbf38aa3b0f0e7423 */ /* 0x000fe2000001000e */
[----:B------:R-:W-:Y:S01]  /*6aa0*/  FFMA.FTZ R16, R17, R16, -0.36067417263984680176 ;  /* 0xbeb8aa4911107423 */ /* 0x000fe20000010010 */
[----:B------:R-:W-:Y:S01]  /*6ab0*/  LOP3.LUT R28, R210, 0x60, RZ, 0x3c, !PT ;  /* 0x00000060d21c7812 */ /* 0x000fe200078e3cff */
[----:B------:R-:W-:Y:S02]  /*6ac0*/  IMAD R37, R72, 0x8, R35 ;  /* 0x0000000848257824 */ /* 0x000fe400078e0223 */
[----:B------:R-:W-:Y:S01]  /*6ad0*/  FMUL R14, R15, R14 ;  /* 0x0000000e0f0e7220 */ /* 0x000fe20000400000 */
[----:B------:R-:W-:Y:S01]  /*6ae0*/  FFMA.FTZ R16, R17, R16, 0.48089820146560668945 ;  /* 0x3ef6384a11107423 */ /* 0x000fe20000010010 */
[----:B------:R-:W-:Y:S01]  /*6af0*/  @P0 IMAD.MOV.U32 R8, RZ, RZ, 0x7f800000 ;  /* 0x7f800000ff080424 */ /* 0x000fe200078e00ff */
[----:B------:R1:W-:Y:S01]  /*6b00*/  STS [R28+UR8+0x1800], R39 ;  /* 0x001800271c007988 */ /* 0x0003e20008000808 */
[----:B------:R-:W-:Y:S01]  /*6b10*/  FMUL R14, R15, R14 ;  /* 0x0000000e0f0e7220 */ /* 0x000fe20000400000 */
[----:B------:R-:W-:-:S02]  /*6b20*/  @P6 IMAD.MOV.U32 R7, RZ, RZ, 0x7f800000 ;  /* 0x7f800000ff076424 */ /* 0x000fc400078e00ff */
[----:B------:R-:W-:Y:S01]  /*6b30*/  FFMA.FTZ R16, R17, R16, -0.72134751081466674805 ;  /* 0xbf38aa3b11107423 */ /* 0x000fe20000010010 */
[----:B------:R-:W-:Y:S01]  /*6b40*/  ISETP.GE.U32.AND P4, PT, R2, 0x7f800000, PT ;  /* 0x7f8000000200780c */ /* 0x000fe20003f86070 */
[----:B------:R-:W-:Y:S01]  /*6b50*/  FFMA.FTZ R14, R15, 1.4426950216293334961, R14 ;  /* 0x3fb8aa3b0f0e7823 */ /* 0x000fe2000001000e */
[C---:B------:R-:W-:Y:S01]  /*6b60*/  FSETP.NEU.AND P2, PT, R5.reuse, RZ, PT ;  /* 0x000000ff0500720b */ /* 0x040fe20003f4d000 */
[----:B------:R-:W-:Y:S01]  /*6b70*/  @P0 FFMA.FTZ R0, R5, R8, +INF ;  /* 0x7f80000005000423 */ /* 0x000fe20000010008 */
[----:B------:R-:W-:Y:S01]  /*6b80*/  @P6 FFMA.FTZ R68, R6, R7, +INF ;  /* 0x7f80000006446423 */ /* 0x000fe20000010007 */
[----:B------:R2:W-:Y:S01]  /*6b90*/  STS [R28+UR8+0x1880], R73 ;  /* 0x001880491c007988 */ /* 0x0005e20008000808 */
[C---:B-1----:R-:W-:Y:S02]  /*6ba0*/  IMAD R39, R72.reuse, 0x8, R37 ;  /* 0x0000000848277824 */ /* 0x042fe400078e0225 */
[----:B------:R-:W-:Y:S01]  /*6bb0*/  FMUL R16, R17, R16 ;  /* 0x0000001011107220 */ /* 0x000fe20000400000 */
[----:B------:R-:W-:Y:S01]  /*6bc0*/  @P3 IMAD.MOV.U32 R7, RZ, RZ, 0x7f800000 ;  /* 0x7f800000ff073424 */ /* 0x000fe200078e00ff */
[----:B------:R-:W-:Y:S01]  /*6bd0*/  BAR.SYNC.DEFER_BLOCKING 0x0 ;  /* 0x0000000000007b1d */ /* 0x000fe20000010000 */
[----:B------:R-:W-:-:S02]  /*6be0*/  IMAD R41, R72, 0x8, R39 ;  /* 0x0000000848297824 */ /* 0x000fc400078e0227 */
[----:B------:R-:W-:Y:S01]  /*6bf0*/  FADD R69, R9, R14 ;  /* 0x0000000e09457221 */ /* 0x000fe20000000000 */
[----:B------:R-:W-:Y:S01]  /*6c00*/  IMAD R5, R225, UR5, RZ ;  /* 0x00000005e1057c24 */ /* 0x000fe2000f8e02ff */
[----:B------:R-:W-:Y:S01]  /*6c10*/  USHF.R.S32.HI UR5, URZ, 0x1f, UR4 ;  /* 0x0000001f3f057899 */ /* 0x000fe20008011404 */
[----:B------:R-:W-:Y:S02]  /*6c20*/  IMAD R43, R72, 0x8, R41 ;  /* 0x00000008482b7824 */ /* 0x000fe400078e0229 */
[----:B------:R-:W-:Y:S01]  /*6c30*/  FMUL R16, R17, R16 ;  /* 0x0000001011107220 */ /* 0x000fe20000400000 */
[C---:B------:R-:W-:Y:S01]  /*6c40*/  FSETP.NEU.AND P0, PT, R4.reuse, RZ, PT ;  /* 0x000000ff0400720b */ /* 0x040fe20003f0d000 */
[----:B------:R-:W-:Y:S01]  /*6c50*/  @P3 FFMA.FTZ R69, R4, R7, +INF ;  /* 0x7f80000004453423 */ /* 0x000fe20000010007 */
[----:B0-----:R-:W-:Y:S01]  /*6c60*/  IADD3 R66, P3, P6, R5, UR4, R12 ;  /* 0x0000000405427c10 */ /* 0x001fe2000fe7e00c */
[----:B------:R-:W-:Y:S01]  /*6c70*/  IMAD R45, R72, 0x8, R43 ;  /* 0x00000008482d7824 */ /* 0x000fe200078e022b */
[----:B------:R-:W-:Y:S01]  /*6c80*/  SHF.R.S32.HI R4, RZ, 0x1f, R5 ;  /* 0x0000001fff047819 */ /* 0x000fe20000011405 */
[----:B------:R-:W-:Y:S01]  /*6c90*/  FFMA.FTZ R17, R17, 1.4426950216293334961, R16 ;  /* 0x3fb8aa3b11117823 */ /* 0x000fe20000010010 */
[----:B------:R-:W-:Y:S01]  /*6ca0*/  @P4 IMAD.MOV.U32 R7, RZ, RZ, 0x7f800000 ;  /* 0x7f800000ff074424 */ /* 0x000fe200078e00ff */
[----:B------:R-:W-:Y:S01]  /*6cb0*/  FSETP.NEU.AND P1, PT, R6, RZ, PT ;  /* 0x000000ff0600720b */ /* 0x000fe20003f2d000 */
[----:B------:R-:W-:Y:S01]  /*6cc0*/  IMAD R47, R72, 0x8, R45 ;  /* 0x00000008482f7824 */ /* 0x000fe200078e022d */
[----:B------:R-:W-:Y:S01]  /*6cd0*/  IADD3.X R82, R4, UR5, R13, P3, P6 ;  /* 0x0000000504527c10 */ /* 0x000fe20009fec40d */
[----:B------:R-:W-:Y:S01]  /*6ce0*/  FADD R70, R10, R17 ;  /* 0x000000110a467221 */ /* 0x000fe20000000000 */
[-C--:B------:R-:W-:Y:S01]  /*6cf0*/  IADD3 R4, P6, R18, R66.reuse, RZ ;  /* 0x0000004212047210 */ /* 0x080fe20007fde0ff */
[----:B------:R-:W-:Y:S01]  /*6d00*/  @P4 FFMA.FTZ R70, R2, R7, +INF ;  /* 0x7f80000002464423 */ /* 0x000fe20000010007 */
[----:B------:R-:W-:Y:S01]  /*6d10*/  IADD3 R6, P4, R19, R66, RZ ;  /* 0x0000004213067210 */ /* 0x000fe20007f9e0ff */
[----:B------:R-:W-:Y:S01]  /*6d20*/  IMAD R49, R72, 0x8, R47 ;  /* 0x0000000848317824 */ /* 0x000fe200078e022f */
[----:B------:R-:W-:Y:S01]  /*6d30*/  LEA.HI.X.SX32 R5, R18, R82, 0x1, P6 ;  /* 0x0000005212057211 */ /* 0x000fe200030f0eff */
[----:B------:R-:W-:Y:S01]  /*6d40*/  ULDC UR4, c[0x0][0x27c] ;  /* 0x00009f0000047ab9 */ /* 0x000fe20000000800 */
[-C--:B------:R-:W-:Y:S01]  /*6d50*/  IADD3 R10, P6, R21, R66.reuse, RZ ;  /* 0x00000042150a7210 */ /* 0x080fe20007fde0ff */
[----:B------:R-:W-:Y:S01]  /*6d60*/  IMAD R51, R72, 0x8, R49 ;  /* 0x0000000848337824 */ /* 0x000fe200078e0231 */
[----:B------:R-:W-:Y:S01]  /*6d70*/  IADD3 R8, P3, R20, R66, RZ ;  /* 0x0000004214087210 */ /* 0x000fe20007f7e0ff */
[----:B------:R-:W0:Y:S01]  /*6d80*/  LDS R73, [R212+UR8] ;  /* 0x00000008d4497984 */ /* 0x000e220008000800 */
[----:B------:R-:W-:Y:S01]  /*6d90*/  LEA.HI.X.SX32 R7, R19, R82, 0x1, P4 ;  /* 0x0000005213077211 */ /* 0x000fe200020f0eff */
[----:B------:R-:W-:Y:S01]  /*6da0*/  IMAD R53, R72, 0x8, R51 ;  /* 0x0000000848357824 */ /* 0x000fe200078e0233 */
[----:B------:R-:W-:Y:S01]  /*6db0*/  IADD3 R12, P4, R22, R66, RZ ;  /* 0x00000042160c7210 */ /* 0x000fe20007f9e0ff */
[----:B------:R-:W1:Y:S01]  /*6dc0*/  LDS R74, [R212+UR8+0x100] ;  /* 0x00010008d44a7984 */ /* 0x000e620008000800 */
[----:B------:R-:W-:Y:S01]  /*6dd0*/  LEA.HI.X.SX32 R11, R21, R82, 0x1, P6 ;  /* 0x00000052150b7211 */ /* 0x000fe200030f0eff */
[----:B------:R-:W-:Y:S01]  /*6de0*/  IMAD R55, R72, 0x8, R53 ;  /* 0x0000000848377824 */ /* 0x000fe200078e0235 */
[----:B------:R-:W-:Y:S01]  /*6df0*/  IADD3 R16, P6, R24, R66, RZ ;  /* 0x0000004218107210 */ /* 0x000fe20007fde0ff */
[----:B------:R-:W3:Y:S01]  /*6e00*/  LDS R75, [R212+UR8+0x200] ;  /* 0x00020008d44b7984 */ /* 0x000ee20008000800 */
[----:B------:R-:W-:Y:S01]  /*6e10*/  LEA.HI.X.SX32 R9, R20, R82, 0x1, P3 ;  /* 0x0000005214097211 */ /* 0x000fe200018f0eff */
[----:B------:R-:W-:Y:S01]  /*6e20*/  IMAD R57, R72, 0x8, R55 ;  /* 0x0000000848397824 */ /* 0x000fe200078e0237 */
[----:B------:R-:W-:Y:S01]  /*6e30*/  IADD3 R14, P3, R23, R66, RZ ;  /* 0x00000042170e7210 */ /* 0x000fe20007f7e0ff */
[----:B------:R-:W4:Y:S01]  /*6e40*/  LDS R76, [R212+UR8+0x300] ;  /* 0x00030008d44c7984 */ /* 0x000f220008000800 */
[----:B------:R-:W-:Y:S01]  /*6e50*/  LEA.HI.X.SX32 R13, R22, R82, 0x1, P4 ;  /* 0x00000052160d7211 */ /* 0x000fe200020f0eff */
[----:B------:R-:W-:Y:S01]  /*6e60*/  IMAD R59, R72, 0x8, R57 ;  /* 0x00000008483b7824 */ /* 0x000fe200078e0239 */
[----:B------:R-:W-:Y:S01]  /*6e70*/  IADD3 R18, P4, R25, R66, RZ ;  /* 0x0000004219127210 */ /* 0x000fe20007f9e0ff */
[----:B------:R-:W5:Y:S01]  /*6e80*/  LDS R77, [R212+UR8+0x400] ;  /* 0x00040008d44d7984 */ /* 0x000f620008000800 */
[----:B------:R-:W-:Y:S01]  /*6e90*/  LEA.HI.X.SX32 R17, R24, R82, 0x1, P6 ;  /* 0x0000005218117211 */ /* 0x000fe200030f0eff */
[C---:B------:R-:W-:Y:S01]  /*6ea0*/  IMAD R61, R72.reuse, 0x8, R59 ;  /* 0x00000008483d7824 */ /* 0x040fe200078e023b */
[----:B------:R-:W-:Y:S01]  /*6eb0*/  IADD3 R22, P6, R27, R66, RZ ;  /* 0x000000421b167210 */ /* 0x000fe20007fde0ff */
[----:B------:R-:W5:Y:S01]  /*6ec0*/  LDS R78, [R212+UR8+0x500] ;  /* 0x00050008d44e7984 */ /* 0x000f620008000800 */
        /* <DEDUP_REMOVED lines=10> */
[----:B--2---:R-:W-:Y:S01]  /*6f70*/  IADD3 R28, P6, R33, R66, RZ ;  /* 0x00000042211c7210 */ /* 0x004fe20007fde0ff */
[----:B------:R-:W-:Y:S01]  /*6f80*/  UIMAD UR4, UR9, UR4, URZ ;  /* 0x00000004090472a4 */ /* 0x000fe2000f8e023f */
[----:B------:R-:W-:Y:S01]  /*6f90*/  LEA.HI.X.SX32 R21, R26, R82, 0x1, P3 ;  /* 0x000000521a157211 */ /* 0x000fe200018f0eff */
[C---:B------:R-:W-:Y:S01]  /*6fa0*/  IMAD R71, R72.reuse, 0x8, R67 ;  /* 0x0000000848477824 */ /* 0x040fe200078e0243 */
[----:B------:R-:W-:Y:S01]  /*6fb0*/  IADD3 R26, P3, R31, R66, RZ ;  /* 0x000000421f1a7210 */ /* 0x000fe20007f7e0ff */
[----:B------:R-:W-:Y:S01]  /*6fc0*/  USHF.L.U32 UR6, UR4, 0x2, URZ ;  /* 0x0000000204067899 */ /* 0x000fe2000800063f */
[----:B------:R-:W-:Y:S01]  /*6fd0*/  LEA.HI.X.SX32 R25, R29, R82, 0x1, P4 ;  /* 0x000000521d197211 */ /* 0x000fe200020f0eff */
[----:B------:R-:W-:Y:S01]  /*6fe0*/  IMAD R72, R72, 0x8, R71 ;  /* 0x0000000848487824 */ /* 0x000fe200078e0247 */
[----:B------:R-:W-:Y:S01]  /*6ff0*/  IADD3 R30, P4, R35, R66, RZ ;  /* 0x00000042231e7210 */ /* 0x000fe20007f9e0ff */
[----:B------:R-:W-:Y:S01]  /*7000*/  UIMAD.WIDE UR4, UR4, 0x4, URZ ;  /* 0x00000004040478a5 */ /* 0x000fe2000f8e023f */
[----:B------:R-:W-:-:S02]  /*7010*/  LEA.HI.X.SX32 R29, R33, R82, 0x1, P6 ;  /* 0x00000052211d7211 */ /* 0x000fc400030f0eff */
[----:B------:R-:W-:Y:S02]  /*7020*/  IADD3 R34, P6, R39, R66, RZ ;  /* 0x0000004227227210 */ /* 0x000fe40007fde0ff */
[----:B------:R-:W-:Y:S02]  /*7030*/  LEA.HI.X.SX32 R27, R31, R82, 0x1, P3 ;  /* 0x000000521f1b7211 */ /* 0x000fe400018f0eff */
[----:B------:R-:W-:Y:S02]  /*7040*/  IADD3 R32, P3, R37, R66, RZ ;  /* 0x0000004225207210 */ /* 0x000fe40007f7e0ff */
[----:B------:R-:W-:Y:S02]  /*7050*/  LEA.HI.X.SX32 R31, R35, R82, 0x1, P4 ;  /* 0x00000052231f7211 */ /* 0x000fe400020f0eff */
[----:B------:R-:W-:Y:S02]  /*7060*/  IADD3 R36, P4, R41, R66, RZ ;  /* 0x0000004229247210 */ /* 0x000fe40007f9e0ff */
        /* <DEDUP_REMOVED lines=26> */
[-C--:B------:R-:W-:Y:S02]  /*7210*/  LEA.HI.X.SX32 R57, R61, R82.reuse, 0x1, P3 ;  /* 0x000000523d397211 */ /* 0x080fe400018f0eff */
[-C--:B------:R-:W-:Y:S02]  /*7220*/  LEA.HI.X.SX32 R61, R65, R82.reuse, 0x1, P4 ;  /* 0x00000052413d7211 */ /* 0x080fe400020f0eff */
[----:B0-----:R-:W-:Y:S02]  /*7230*/  PRMT R81, R73, 0x7770, RZ ;  /* 0x0000777049517816 */ /* 0x001fe400000000ff */
[----:B------:R-:W-:Y:S02]  /*7240*/  LEA.HI.X.SX32 R65, R71, R82, 0x1, P6 ;  /* 0x0000005247417211 */ /* 0x000fe400030f0eff */
[----:B-1----:R-:W-:Y:S01]  /*7250*/  PRMT R71, R74, 0x7770, RZ ;  /* 0x000077704a477816 */ /* 0x002fe200000000ff */
[----:B------:R0:W-:Y:S01]  /*7260*/  STG.E.U8 desc[UR10][R4.64], R81 ;  /* 0x0000005104007986 */ /* 0x0001e2000c10110a */
[----:B---3--:R-:W-:-:S02]  /*7270*/  PRMT R83, R75, 0x7770, RZ ;  /* 0x000077704b537816 */ /* 0x008fc400000000ff */
[----:B----4-:R-:W-:Y:S01]  /*7280*/  PRMT R85, R76, 0x7770, RZ ;  /* 0x000077704c557816 */ /* 0x010fe200000000ff */
[----:B------:R1:W-:Y:S01]  /*7290*/  STG.E.U8 desc[UR10][R6.64], R71 ;  /* 0x0000004706007986 */ /* 0x0003e2000c10110a */
[----:B-----5:R-:W-:Y:S02]  /*72a0*/  PRMT R87, R77, 0x7770, RZ ;  /* 0x000077704d577816 */ /* 0x020fe400000000ff */
[----:B------:R-:W-:Y:S01]  /*72b0*/  PRMT R89, R78, 0x7770, RZ ;  /* 0x000077704e597816 */ /* 0x000fe200000000ff */
[----:B------:R2:W-:Y:S01]  /*72c0*/  STG.E.U8 desc[UR10][R8.64], R83 ;  /* 0x0000005308007986 */ /* 0x0005e2000c10110a */
[----:B------:R-:W-:Y:S02]  /*72d0*/  PRMT R91, R79, 0x7770, RZ ;  /* 0x000077704f5b7816 */ /* 0x000fe400000000ff */
[----:B------:R-:W-:Y:S01]  /*72e0*/  IADD3 R62, P3, R67, R66, RZ ;  /* 0x00000042433e7210 */ /* 0x000fe20007f7e0ff */
[----:B------:R3:W-:Y:S01]  /*72f0*/  STG.E.U8 desc[UR10][R10.64], R85 ;  /* 0x000000550a007986 */ /* 0x0007e2000c10110a */
[----:B0-----:R-:W-:-:S02]  /*7300*/  PRMT R5, R80, 0x7770, RZ ;  /* 0x0000777050057816 */ /* 0x001fc400000000ff */
[----:B------:R-:W-:Y:S01]  /*7310*/  IADD3 R66, P4, R72, R66, RZ ;  /* 0x0000004248427210 */ /* 0x000fe20007f9e0ff */
[----:B------:R0:W-:Y:S01]  /*7320*/  STG.E.U8 desc[UR10][R12.64], R87 ;  /* 0x000000570c007986 */ /* 0x0001e2000c10110a */
[----:B-1----:R-:W-:Y:S02]  /*7330*/  PRMT R7, R73, 0x7771, RZ ;  /* 0x0000777149077816 */ /* 0x002fe400000000ff */
[-C--:B------:R-:W-:Y:S01]  /*7340*/  LEA.HI.X.SX32 R63, R67, R82.reuse, 0x1, P3 ;  /* 0x00000052433f7211 */ /* 0x080fe200018f0eff */
[----:B------:R1:W-:Y:S01]  /*7350*/  STG.E.U8 desc[UR10][R14.64], R89 ;  /* 0x000000590e007986 */ /* 0x0003e2000c10110a */
[----:B--2---:R-:W-:Y:S02]  /*7360*/  PRMT R9, R74, 0x7771, RZ ;  /* 0x000077714a097816 */ /* 0x004fe400000000ff */
[----:B------:R-:W-:Y:S01]  /*7370*/  LEA.HI.X.SX32 R67, R72, R82, 0x1, P4 ;  /* 0x0000005248437211 */ /* 0x000fe200020f0eff */
[----:B------:R2:W-:Y:S01]  /*7380*/  STG.E.U8 desc[UR10][R16.64], R91 ;  /* 0x0000005b10007986 */ /* 0x0005e2000c10110a */
[----:B---3--:R-:W-:-:S02]  /*7390*/  PRMT R11, R75, 0x7771, RZ ;  /* 0x000077714b0b7816 */ /* 0x008fc400000000ff */
[----:B------:R-:W-:Y:S01]  /*73a0*/  FSETP.NEU.AND P3, PT, R2, RZ, PT ;  /* 0x000000ff0200720b */ /* 0x000fe20003f6d000 */
[----:B------:R3:W-:Y:S01]  /*73b0*/  STG.E.U8 desc[UR10][R18.64], R5 ;  /* 0x0000000512007986 */ /* 0x0007e2000c10110a */
[----:B0-----:R-:W-:Y:S02]  /*73c0*/  PRMT R13, R76, 0x7771, RZ ;  /* 0x000077714c0d7816 */ /* 0x001fe400000000ff */
[----:B------:R-:W-:Y:S01]  /*73d0*/  FSEL R2, R0, -INF , P2 ;  /* 0xff80000000027808 */ /* 0x000fe20001000000 */
[----:B------:R0:W-:Y:S01]  /*73e0*/  STG.E.U8 desc[UR10][R20.64], R7 ;  /* 0x0000000714007986 */ /* 0x0001e2000c10110a */
[----:B-1----:R-:W-:Y:S02]  /*73f0*/  PRMT R15, R77, 0x7771, RZ ;  /* 0x000077714d0f7816 */ /* 0x002fe400000000ff */
[----:B------:R-:W-:Y:S01]  /*7400*/  FSEL R0, R69, -INF , P0 ;  /* 0xff80000045007808 */ /* 0x000fe20000000000 */
[----:B------:R1:W-:Y:S01]  /*7410*/  STG.E.U8 desc[UR10][R22.64], R9 ;  /* 0x0000000916007986 */ /* 0x0003e2000c10110a */
[----:B--2---:R-:W-:Y:S01]  /*7420*/  PRMT R17, R78, 0x7771, RZ ;  /* 0x000077714e117816 */ /* 0x004fe200000000ff */
[----:B------:R-:W-:Y:S01]  /*7430*/  FFMA R4, R2, 0.69314718246459960938, R155 ;  /* 0x3f31721802047823 */ /* 0x000fe2000000009b */
[----:B------:R-:W-:Y:S01]  /*7440*/  LEA R8, R3, UR8, 0x2 ;  /* 0x0000000803087c11 */ /* 0x000fe2000f8e10ff */
[----:B------:R2:W-:Y:S01]  /*7450*/  STG.E.U8 desc[UR10][R24.64], R11 ;  /* 0x0000000b18007986 */ /* 0x0005e2000c10110a */
[----:B---3--:R-:W-:Y:S01]  /*7460*/  PRMT R5, R79, 0x7771, RZ ;  /* 0x000077714f057816 */ /* 0x008fe200000000ff */
[----:B------:R-:W-:Y:S01]  /*7470*/  FFMA R6, R0, 0.69314718246459960938, R153 ;  /* 0x3f31721800067823 */ /* 0x000fe20000000099 */
[----:B------:R-:W-:Y:S01]  /*7480*/  IMAD.HI R0, R225, 0x4, RZ ;  /* 0x00000004e1007827 */ /* 0x000fe200078e02ff */
[----:B0-----:R-:W-:Y:S01]  /*7490*/  PRMT R7, R80, 0x7771, RZ ;  /* 0x0000777150077816 */ /* 0x001fe200000000ff */
[----:B------:R0:W-:Y:S01]  /*74a0*/  STG.E.U8 desc[UR10][R26.64], R13 ;  /* 0x0000000d1a007986 */ /* 0x0001e2000c10110a */
[----:B-1----:R-:W-:-:S03]  /*74b0*/  PRMT R9, R73, 0x7772, RZ ;  /* 0x0000777249097816 */ /* 0x002fc600000000ff */
[----:B------:R1:W-:Y:S01]  /*74c0*/  STG.E.U8 desc[UR10][R28.64], R15 ;  /* 0x0000000f1c007986 */ /* 0x0003e2000c10110a */
[----:B------:R-:W-:Y:S02]  /*74d0*/  PRMT R73, R73, 0x7773, RZ ;  /* 0x0000777349497816 */ /* 0x000fe400000000ff */
[----:B--2---:R-:W-:Y:S01]  /*74e0*/  PRMT R11, R74, 0x7772, RZ ;  /* 0x000077724a0b7816 */ /* 0x004fe200000000ff */
[----:B------:R2:W-:Y:S01]  /*74f0*/  STG.E.U8 desc[UR10][R30.64], R17 ;  /* 0x000000111e007986 */ /* 0x0005e2000c10110a */
[----:B0-----:R-:W-:-:S03]  /*7500*/  PRMT R13, R75, 0x7772, RZ ;  /* 0x000077724b0d7816 */ /* 0x001fc600000000ff */
[----:B------:R0:W-:Y:S01]  /*7510*/  STG.E.U8 desc[UR10][R32.64], R5 ;  /* 0x0000000520007986 */ /* 0x0001e2000c10110a */
[----:B------:R-:W-:Y:S02]  /*7520*/  PRMT R75, R75, 0x7773, RZ ;  /* 0x000077734b4b7816 */ /* 0x000fe400000000ff */
[----:B-1----:R-:W-:Y:S01]  /*7530*/  PRMT R15, R76, 0x7772, RZ ;  /* 0x000077724c0f7816 */ /* 0x002fe200000000ff */
[----:B------:R1:W-:Y:S01]  /*7540*/  STG.E.U8 desc[UR10][R34.64], R7 ;  /* 0x0000000722007986 */ /* 0x0003e2000c10110a */
[----:B--2---:R-:W-:-:S03]  /*7550*/  PRMT R17, R77, 0x7772, RZ ;  /* 0x000077724d117816 */ /* 0x004fc600000000ff */
[----:B------:R2:W-:Y:S01]  /*7560*/  STG.E.U8 desc[UR10][R36.64], R9 ;  /* 0x0000000924007986 */ /* 0x0005e2000c10110a */
[----:B------:R-:W-:Y:S02]  /*7570*/  PRMT R77, R77, 0x7773, RZ ;  /* 0x000077734d4d7816 */ /* 0x000fe400000000ff */
[----:B0-----:R-:W-:Y:S01]  /*7580*/  PRMT R5, R78, 0x7772, RZ ;  /* 0x000077724e057816 */ /* 0x001fe200000000ff */
[----:B------:R0:W-:Y:S01]  /*7590*/  STG.E.U8 desc[UR10][R38.64], R11 ;  /* 0x0000000b26007986 */ /* 0x0001e2000c10110a */
[----:B-1----:R-:W-:-:S03]  /*75a0*/  PRMT R7, R79, 0x7772, RZ ;  /* 0x000077724f077816 */ /* 0x002fc600000000ff */
[----:B------:R1:W-:Y:S01]  /*75b0*/  STG.E.U8 desc[UR10][R40.64], R13 ;  /* 0x0000000d28007986 */ /* 0x0003e2000c10110a */
[----:B------:R-:W-:Y:S02]  /*75c0*/  PRMT R79, R79, 0x7773, RZ ;  /* 0x000077734f4f7816 */ /* 0x000fe400000000ff */
[----:B--2---:R-:W-:Y:S01]  /*75d0*/  PRMT R9, R80, 0x7772, RZ ;  /* 0x0000777250097816 */ /* 0x004fe200000000ff */
[----:B------:R2:W-:Y:S04]  /*75e0*/  STG.E.U8 desc[UR10][R42.64], R15 ;  /* 0x0000000f2a007986 */ /* 0x0005e8000c10110a */
[----:B------:R3:W-:Y:S01]  /*75f0*/  STG.E.U8 desc[UR10][R44.64], R17 ;  /* 0x000000112c007986 */ /* 0x0007e2000c10110a */
[----:B0-----:R-:W-:-:S03]  /*7600*/  PRMT R11, R74, 0x7773, RZ ;  /* 0x000077734a0b7816 */ /* 0x001fc600000000ff */
[----:B------:R0:W-:Y:S01]  /*7610*/  STG.E.U8 desc[UR10][R46.64], R5 ;  /* 0x000000052e007986 */ /* 0x0001e2000c10110a */
[----:B-1----:R-:W-:-:S03]  /*7620*/  PRMT R13, R76, 0x7773, RZ ;  /* 0x000077734c0d7816 */ /* 0x002fc600000000ff */
[----:B------:R1:W-:Y:S01]  /*7630*/  STG.E.U8 desc[UR10][R48.64], R7 ;  /* 0x0000000730007986 */ /* 0x0003e2000c10110a */
[----:B--2---:R-:W-:-:S03]  /*7640*/  PRMT R15, R78, 0x7773, RZ ;  /* 0x000077734e0f7816 */ /* 0x004fc600000000ff */
[----:B------:R2:W-:Y:S01]  /*7650*/  STG.E.U8 desc[UR10][R50.64], R9 ;  /* 0x0000000932007986 */ /* 0x0005e2000c10110a */
[----:B---3--:R-:W3:Y:S03]  /*7660*/  LDC.64 R16, c[0x0][0x230] ;  /* 0x00008c00ff107b82 */ /* 0x008ee60000000a00 */
[----:B------:R-:W-:Y:S01]  /*7670*/  STG.E.U8 desc[UR10][R52.64], R73 ;  /* 0x0000004934007986 */ /* 0x000fe2000c10110a */
[----:B0-----:R-:W-:-:S03]  /*7680*/  FSEL R5, R68, -INF , P1 ;  /* 0xff80000044057808 */ /* 0x001fc60000800000 */
[----:B------:R0:W-:Y:S01]  /*7690*/  STG.E.U8 desc[UR10][R54.64], R11 ;  /* 0x0000000b36007986 */ /* 0x0001e2000c10110a */
[----:B-1----:R-:W-:Y:S01]  /*76a0*/  FSEL R7, R70, -INF , P3 ;  /* 0xff80000046077808 */ /* 0x002fe20001800000 */
[----:B------:R-:W-:Y:S02]  /*76b0*/  FFMA R5, R5, 0.69314718246459960938, R154 ;  /* 0x3f31721805057823 */ /* 0x000fe4000000009a */
[----:B------:R1:W-:Y:S01]  /*76c0*/  STG.E.U8 desc[UR10][R56.64], R75 ;  /* 0x0000004b38007986 */ /* 0x0003e2000c10110a */
[----:B--2---:R-:W-:Y:S01]  /*76d0*/  PRMT R9, R80, 0x7773, RZ ;  /* 0x0000777350097816 */ /* 0x004fe200000000ff */
[----:B------:R-:W-:Y:S02]  /*76e0*/  FFMA R7, R7, 0.69314718246459960938, R152 ;  /* 0x3f31721807077823 */ /* 0x000fe40000000098 */
[----:B------:R1:W-:Y:S04]  /*76f0*/  STG.E.U8 desc[UR10][R58.64], R13 ;  /* 0x0000000d3a007986 */ /* 0x0003e8000c10110a */
[----:B------:R1:W-:Y:S01]  /*7700*/  STG.E.U8 desc[UR10][R60.64], R77 ;  /* 0x0000004d3c007986 */ /* 0x0003e2000c10110a */
[----:B0-----:R-:W-:-:S03]  /*7710*/  IMAD.SHL.U32 R11, R225, 0x4, RZ ;  /* 0x00000004e10b7824 */ /* 0x001fc600078e00ff */
[----:B------:R1:W-:Y:S02]  /*7720*/  STG.E.U8 desc[UR10][R62.64], R15 ;  /* 0x0000000f3e007986 */ /* 0x0003e4000c10110a */
[----:B---3--:R-:W-:Y:S02]  /*7730*/  IADD3 R2, P0, P1, R11, UR6, R16 ;  /* 0x000000060b027c10 */ /* 0x008fe4000f91e010 */
[----:B------:R1:W-:Y:S02]  /*7740*/  STG.E.U8 desc[UR10][R64.64], R79 ;  /* 0x0000004f40007986 */ /* 0x0003e4000c10110a */
[----:B------:R-:W-:Y:S02]  /*7750*/  IADD3.X R3, R0, UR5, R17, P0, P1 ;  /* 0x0000000500037c10 */ /* 0x000fe400087e2411 */
[----:B------:R1:W-:Y:S01]  /*7760*/  STG.E.U8 desc[UR10][R66.64], R9 ;  /* 0x0000000942007986 */ /* 0x0003e2000c10110a */
[----:B------:R-:W-:Y:S06]  /*7770*/  BAR.SYNC.DEFER_BLOCKING 0x0 ;  /* 0x0000000000007b1d */ /* 0x000fec0000010000 */
[----:B------:R1:W-:Y:S02]  /*7780*/  STS.128 [R8], R4 ;  /* 0x0000000408007388 */ /* 0x0003e40000000c00 */
[----:B------:R-:W-:Y:S06]  /*7790*/  BAR.SYNC.DEFER_BLOCKING 0x0 ;  /* 0x0000000000007b1d */ /* 0x000fec0000010000 */
[----:B------:R-:W-:Y:S05]  /*77a0*/  @P5 EXIT ;  /* 0x000000000000594d */ /* 0x000fea0003800000 */
[----:B------:R-:W0:Y:S04]  /*77b0*/  LDS R213, [R213] ;  /* 0x00000000d5d57984 */ /* 0x000e280000000800 */
[----:B0-----:R-:W-:Y:S01]  /*77c0*/  STG.E desc[UR10][R2.64], R213 ;  /* 0x000000d502007986 */ /* 0x001fe2000c10190a */
[----:B------:R-:W-:Y:S05]  /*77d0*/  EXIT ;  /* 0x000000000000794d */ /* 0x000fea0003800000 */
.L_x_2:
[----:B------:R-:W-:-:S00]  /*77e0*/  BRA `(.L_x_2) ;  /* 0xfffffffc00fc7947 */ /* 0x000fc0000383ffff */
[----:B------:R-:W-:-:S00]  /*77f0*/  NOP ;  /* 0x0000000000007918 */ /* 0x000fc00000000000 */
        /* <DEDUP_REMOVED lines=8> */
.L_x_3:


//--------------------- .nv.global.init           --------------------------
	.section	.nv.global.init,"aw",@progbits
.nv.global.init:
	.type		_$_str,@object
	.size		_$_str,(.L_0 - _$_str)
_$_str:
        /*0000*/ 	.byte	0x5f, 0x5f, 0x43, 0x55, 0x44, 0x41, 0x5f, 0x46, 0x54, 0x5a, 0x00
.L_0:


//--------------------- .nv.shared.attn_fwd       --------------------------
	.section	.nv.shared.attn_fwd,"aw",@nobits
	.sectionflags	@""
	.align	16
	.zero		1024


//--------------------- .nv.shared.reserved.0     --------------------------
	.section	.nv.shared.reserved.0,"aw",@nobits
	.weak		__nv_reservedSMEM_offset_0_alias
	.size		__nv_reservedSMEM_offset_0_alias, 0, 0
	.other		__nv_reservedSMEM_offset_0_alias,@"STO_CUDA_RESERVED_SHARED STV_DEFAULT"
__nv_reservedSMEM_offset_0_alias:
	.zero		0


//--------------------- .nv.constant0.attn_fwd    --------------------------
	.section	.nv.constant0.attn_fwd,"a",@progbits
	.sectionflags	@""
	.align	4
.nv.constant0.attn_fwd:
	.zero		664


//--------------------- SYMBOLS --------------------------

	.type		.nv.reservedSmem.offset0,@object
	.size		.nv.reservedSmem.offset0,0x4
